def gluon_tcgen05(
    a_ptr,
    b_ptr,
    c_ptr,
    M,
    N,
    K,
    stride_am,
    stride_bk,
    stride_cm,
    BLOCK_M: gl.constexpr,
    BLOCK_N: gl.constexpr,
    BLOCK_K: gl.constexpr,
    DTYPE: gl.constexpr,
    A_LAYOUT: gl.constexpr,
    B_LAYOUT: gl.constexpr,
    C_LAYOUT: gl.constexpr,
    B_SHAPE: gl.constexpr,
    TMEM_LAYOUT: gl.constexpr,
    TMEM_REG: gl.constexpr,
    TRANS_B: gl.constexpr,
    NUM_BUFFERS: gl.constexpr,
):
    a_desc = tma.make_tensor_descriptor(
        a_ptr, [M, K], [stride_am, 1], [BLOCK_M, BLOCK_K], A_LAYOUT
    )
    b_desc = tma.make_tensor_descriptor(
        b_ptr,
        [N, K] if TRANS_B else [K, N],
        [stride_bk, 1],
        B_SHAPE,
        B_LAYOUT,
    )
    c_desc = tma.make_tensor_descriptor(
        c_ptr, [M, N], [stride_cm, 1], [BLOCK_M, BLOCK_N], C_LAYOUT
    )

    a_bufs = gl.allocate_shared_memory(
        DTYPE, [NUM_BUFFERS, BLOCK_M, BLOCK_K], A_LAYOUT
    )
    b_bufs = gl.allocate_shared_memory(DTYPE, [NUM_BUFFERS] + B_SHAPE, B_LAYOUT)

    pid_m = gl.program_id(0)
    pid_n = gl.program_id(1)
    off_m = pid_m * BLOCK_M
    off_n = pid_n * BLOCK_N

    tma_bars = gl.allocate_shared_memory(
        gl.int64, [NUM_BUFFERS, 1], mbarrier.MBarrierLayout()
    )
    mma_bars = gl.allocate_shared_memory(
        gl.int64, [NUM_BUFFERS, 1], mbarrier.MBarrierLayout()
    )
    for i in gl.static_range(NUM_BUFFERS):
        mbarrier.init(tma_bars.index(i), count=1)
        mbarrier.init(mma_bars.index(i), count=1)

    acc_tmem = allocate_tensor_memory(gl.float32, [BLOCK_M, BLOCK_N], TMEM_LAYOUT)
    idx = 0
    phase = 0
    use_acc = False
    for k in range(0, K, BLOCK_K):
        a = a_bufs.index(idx)
        b = b_bufs.index(idx)
        tma_bar = tma_bars.index(idx)
        mma_bar = mma_bars.index(idx)
        mbarrier.expect(
            tma_bar, a_desc.block_type.nbytes + b_desc.block_type.nbytes
        )
        tma.async_copy_global_to_shared(a_desc, [off_m, k], tma_bar, a)
        tma.async_copy_global_to_shared(
            b_desc, [off_n, k] if TRANS_B else [k, off_n], tma_bar, b
        )
        mbarrier.wait(tma_bar, phase=phase)

        if TRANS_B:
            b = b.permute((1, 0))
        tcgen05_mma(a, b, acc_tmem, use_acc=use_acc)
        tcgen05_commit(mma_bar)
        mbarrier.wait(mma_bar, phase=phase)
        use_acc = True

        idx += 1
        if idx == NUM_BUFFERS:
            idx = 0
            phase ^= 1

    for i in gl.static_range(NUM_BUFFERS):
        mbarrier.invalidate(tma_bars.index(i))
        mbarrier.invalidate(mma_bars.index(i))

    acc = acc_tmem.load(TMEM_REG)
    c_smem = gl.allocate_shared_memory(DTYPE, [BLOCK_M, BLOCK_N], C_LAYOUT)
    c_smem.store(acc.to(DTYPE))
    fence_async_shared()
    tma.async_copy_shared_to_global(c_desc, [off_m, off_n], c_smem)
    tma.store_wait(pendings=0)

# config = {"BLOCK_K": 32, "BLOCK_M": 64, "BLOCK_N": 256, "arch": "sm_100", "dtype": "bf16", "num_buffers": 2, "num_warps": 8, "trans_b": 1}
# arch = sm_100


// ===== COMPILED SASS (sm_100a) =====

	.target	sm_100a

	.elftype	@"ET_EXEC"


//--------------------- .note.nv.tkinfo           --------------------------
	.section	.note.nv.tkinfo,"",@"SHT_NOTE"
	.sectionflags	@"SHF_NOTE_NV_TKINFO"
	.tkinfo
        /*0018*/ 	.word	0x00000081
        /*0030*/ 	.string	""
        /*0030*/ 	.string	"ptxas-blackwell"
        /*0030*/ 	.string	"Cuda compilation tools, release 12.9, V12.9.86"
        /*0030*/ 	.string	"Build cuda_12.9.r12.9/compiler.36037853_0"
        /*0030*/ 	.string	"-v  -suppress-debug-info  -lineinfo  -arch sm_100a "



//--------------------- .note.nv.cuver            --------------------------
	.section	.note.nv.cuver,"",@"SHT_NOTE"
	.sectionflags	@"SHF_NOTE_NV_CUVER"
        /*0018*/ 	.short	0x0001
        /*001a*/ 	.short	0x0064
        /*001c*/ 	.short	0x0001
        /*001e*/ 	.short	0x0000
        /*0020*/ 	.short	0x0001
        /*0022*/ 	.short	0x0000


//--------------------- .nv.info                  --------------------------
	.section	.nv.info,"",@"SHT_CUDA_INFO"
	.align	4


	//----- nvinfo : EIATTR_REGCOUNT
	.align		4
        /*0000*/ 	.byte	0x04, 0x2f
        /*0002*/ 	.short	(.L_4 - .L_3)
	.align		4
.L_3:
        /*0004*/ 	.word	index@(gluon_tcgen05)
        /*0008*/ 	.word	0x00000047


	//----- nvinfo : EIATTR_FRAME_SIZE
	.align		4
.L_4:
        /*000c*/ 	.byte	0x04, 0x11
        /*000e*/ 	.short	(.L_6 - .L_5)
	.align		4
.L_5:
        /*0010*/ 	.word	index@($__internal_2_$__cuda_sm10x_tcgen05_guardrail_trap_unallocated_columns_being_dealloced)
        /*0014*/ 	.word	0x00000000


	//----- nvinfo : EIATTR_FRAME_SIZE
	.align		4
.L_6:
        /*0018*/ 	.byte	0x04, 0x11
        /*001a*/ 	.short	(.L_8 - .L_7)
	.align		4
.L_7:
        /*001c*/ 	.word	index@($__internal_1_$__cuda_sm10x_tcgen05_guardrail_trap_phase_invalid_during_alloc)
        /*0020*/ 	.word	0x00000000


	//----- nvinfo : EIATTR_FRAME_SIZE
	.align		4
.L_8:
        /*0024*/ 	.byte	0x04, 0x11
        /*0026*/ 	.short	(.L_10 - .L_9)
	.align		4
.L_9:
        /*0028*/ 	.word	index@($__internal_0_$__cuda_sm10x_tcgen05_guardrail_trap_col_being_dealloced_not_returned_by_alloc)
        /*002c*/ 	.word	0x00000000


	//----- nvinfo : EIATTR_FRAME_SIZE
	.align		4
.L_10:
        /*0030*/ 	.byte	0x04, 0x11
        /*0032*/ 	.short	(.L_12 - .L_11)
	.align		4
.L_11:
        /*0034*/ 	.word	index@(gluon_tcgen05)
        /*0038*/ 	.word	0x00000000


	//----- nvinfo : EIATTR_MIN_STACK_SIZE
	.align		4
.L_12:
        /*003c*/ 	.byte	0x04, 0x12
        /*003e*/ 	.short	(.L_14 - .L_13)
	.align		4
.L_13:
        /*0040*/ 	.word	index@(gluon_tcgen05)
        /*0044*/ 	.word	0x00000000
.L_14:


//--------------------- .nv.info.gluon_tcgen05    --------------------------
	.section	.nv.info.gluon_tcgen05,"",@"SHT_CUDA_INFO"
	.sectionflags	@""
	.align	4


	//----- nvinfo : EIATTR_CUDA_API_VERSION
	.align		4
        /*0000*/ 	.byte	0x04, 0x37
        /*0002*/ 	.short	(.L_16 - .L_15)
.L_15:
        /*0004*/ 	.word	0x00000081


	//----- nvinfo : EIATTR_KPARAM_INFO
	.align		4
.L_16:
        /*0008*/ 	.byte	0x04, 0x17
        /*000a*/ 	.short	(.L_18 - .L_17)
.L_17:
        /*000c*/ 	.word	0x00000000
        /*0010*/ 	.short	0x000a
        /*0012*/ 	.short	0x0048
        /*0014*/ 	.byte	0x00, 0xf4, 0x21, 0x00


	//----- nvinfo : EIATTR_KPARAM_INFO
	.align		4
.L_18:
        /*0018*/ 	.byte	0x04, 0x17
        /*001a*/ 	.short	(.L_20 - .L_19)
.L_19:
        /*001c*/ 	.word	0x00000000
        /*0020*/ 	.short	0x0009
        /*0022*/ 	.short	0x0040
        /*0024*/ 	.byte	0x00, 0xf4, 0x21, 0x00


	//----- nvinfo : EIATTR_KPARAM_INFO
	.align		4
.L_20:
        /*0028*/ 	.byte	0x04, 0x17
        /*002a*/ 	.short	(.L_22 - .L_21)
.L_21:
        /*002c*/ 	.word	0x00000000
        /*0030*/ 	.short	0x0008
        /*0032*/ 	.short	0x0038
        /*0034*/ 	.byte	0x00, 0xf0, 0x21, 0x00


	//----- nvinfo : EIATTR_KPARAM_INFO
	.align		4
.L_22:
        /*0038*/ 	.byte	0x04, 0x17
        /*003a*/ 	.short	(.L_24 - .L_23)
.L_23:
        /*003c*/ 	.word	0x00000000
        /*0040*/ 	.short	0x0007
        /*0042*/ 	.short	0x0030
        /*0044*/ 	.byte	0x00, 0xf0, 0x21, 0x00


	//----- nvinfo : EIATTR_KPARAM_INFO
	.align		4
.L_24:
        /*0048*/ 	.byte	0x04, 0x17
        /*004a*/ 	.short	(.L_26 - .L_25)
.L_25:
        /*004c*/ 	.word	0x00000000
        /*0050*/ 	.short	0x0006
        /*0052*/ 	.short	0x0028
        /*0054*/ 	.byte	0x00, 0xf0, 0x21, 0x00


	//----- nvinfo : EIATTR_KPARAM_INFO
	.align		4
.L_26:
        /*0058*/ 	.byte	0x04, 0x17
        /*005a*/ 	.short	(.L_28 - .L_27)
.L_27:
        /*005c*/ 	.word	0x00000000
        /*0060*/ 	.short	0x0005
        /*0062*/ 	.short	0x0020
        /*0064*/ 	.byte	0x00, 0xf0, 0x11, 0x00


	//----- nvinfo : EIATTR_KPARAM_INFO
	.align		4
.L_28:
        /*0068*/ 	.byte	0x04, 0x17
        /*006a*/ 	.short	(.L_30 - .L_29)
.L_29:
        /*006c*/ 	.word	0x00000000
        /*0070*/ 	.short	0x0004
        /*0072*/ 	.short	0x001c
        /*0074*/ 	.byte	0x00, 0xf0, 0x11, 0x00


	//----- nvinfo : EIATTR_KPARAM_INFO
	.align		4
.L_30:
        /*0078*/ 	.byte	0x04, 0x17
        /*007a*/ 	.short	(.L_32 - .L_31)
.L_31:
        /*007c*/ 	.word	0x00000000
        /*0080*/ 	.short	0x0003
        /*0082*/ 	.short	0x0018
        /*0084*/ 	.byte	0x00, 0xf0, 0x11, 0x00


	//----- nvinfo : EIATTR_KPARAM_INFO
	.align		4
.L_32:
        /*0088*/ 	.byte	0x04, 0x17
        /*008a*/ 	.short	(.L_34 - .L_33)
.L_33:
        /*008c*/ 	.word	0x00000000
        /*0090*/ 	.short	0x0002
        /*0092*/ 	.short	0x0010
        /*0094*/ 	.byte	0x00, 0xf4, 0x21, 0x00


	//----- nvinfo : EIATTR_KPARAM_INFO
	.align		4
.L_34:
        /*0098*/ 	.byte	0x04, 0x17
        /*009a*/ 	.short	(.L_36 - .L_35)
.L_35:
        /*009c*/ 	.word	0x00000000
        /*00a0*/ 	.short	0x0001
        /*00a2*/ 	.short	0x0008
        /*00a4*/ 	.byte	0x00, 0xf4, 0x21, 0x00


	//----- nvinfo : EIATTR_KPARAM_INFO
	.align		4
.L_36:
        /*00a8*/ 	.byte	0x04, 0x17
        /*00aa*/ 	.short	(.L_38 - .L_37)
.L_37:
        /*00ac*/ 	.word	0x00000000
        /*00b0*/ 	.short	0x0000
        /*00b2*/ 	.short	0x0000
        /*00b4*/ 	.byte	0x00, 0xf4, 0x21, 0x00


	//----- nvinfo : EIATTR_AT_ENTRY_FRAGMENTS
	.align		4
.L_38:
        /*00b8*/ 	.byte	0x04, 0x4f
        /*00ba*/ 	.short	(.L_40 - .L_39)


	//   ....[0]....
.L_39:
        /*00bc*/ 	.word	0x00000004


	//----- nvinfo : EIATTR_RESERVED_SMEM_USED
	.align		4
.L_40:
        /*00c0*/ 	.byte	0x01, 0x41
	.zero		2


	//----- nvinfo : EIATTR_SPARSE_MMA_MASK
	.align		4
        /*00c4*/ 	.byte	0x03, 0x50
        /*00c6*/ 	.short	0x0000


	//----- nvinfo : EIATTR_TCGEN05_1CTA_USED
	.align		4
        /*00c8*/ 	.byte	0x01, 0x51
	.zero		2


	//----- nvinfo : EIATTR_MAXREG_COUNT
	.align		4
        /*00cc*/ 	.byte	0x03, 0x1b
        /*00ce*/ 	.short	0x00ff


	//----- nvinfo : EIATTR_NUM_BARRIERS
	.align		4
        /*00d0*/ 	.byte	0x02, 0x4c
        /*00d2*/ 	.byte	0x01
	.zero		1


	//----- nvinfo : EIATTR_INT_WARP_WIDE_INSTR_OFFSETS
	.align		4
        /*00d4*/ 	.byte	0x04, 0x31
        /*00d6*/ 	.short	(.L_42 - .L_41)


	//   ....[0]....
.L_41:
        /*00d8*/ 	.word	0x00001770


	//   ....[1]....
        /*00dc*/ 	.word	0x00001790


	//   ....[2]....
        /*00e0*/ 	.word	0x00001820


	//   ....[3]....
        /*00e4*/ 	.word	0x000019e0


	//   ....[4]....
        /*00e8*/ 	.word	0x000019f0


	//   ....[5]....
        /*00ec*/ 	.word	0x00001a50


	//   ....[6]....
        /*00f0*/ 	.word	0x00001a60


	//   ....[7]....
        /*00f4*/ 	.word	0x00001c90


	//   ....[8]....
        /*00f8*/ 	.word	0x00001ca0


	//   ....[9]....
        /*00fc*/ 	.word	0x00001e20


	//   ....[10]....
        /*0100*/ 	.word	0x00001e50


	//   ....[11]....
        /*0104*/ 	.word	0x00001e80


	//   ....[12]....
        /*0108*/ 	.word	0x00001ea0


	//   ....[13]....
        /*010c*/ 	.word	0x000020c0


	//   ....[14]....
        /*0110*/ 	.word	0x000020d0


	//   ....[15]....
        /*0114*/ 	.word	0x000023f0


	//   ....[16]....
        /*0118*/ 	.word	0x00002400


	//   ....[17]....
        /*011c*/ 	.word	0x000028f0


	//   ....[18]....
        /*0120*/ 	.word	0x00002940


	//----- nvinfo : EIATTR_COOP_GROUP_MASK_REGIDS
	.align		4
.L_42:
        /*0124*/ 	.byte	0x04, 0x29
        /*0126*/ 	.short	(.L_44 - .L_43)


	//   ....[0]....
.L_43:
        /*0128*/ 	.word	0xffffffff


	//   ....[1]....
        /*012c*/ 	.word	0xffffffff


	//   ....[2]....
        /*0130*/ 	.word	0xffffffff


	//   ....[3]....
        /*0134*/ 	.word	0xffffffff


	//   ....[4]....
        /*0138*/ 	.word	0xffffffff


	//   ....[5]....
        /*013c*/ 	.word	0xffffffff


	//   ....[6]....
        /*0140*/ 	.word	0xffffffff


	//   ....[7]....
        /*0144*/ 	.word	0xffffffff


	//   ....[8]....
        /*0148*/ 	.word	0xffffffff


	//   ....[9]....
        /*014c*/ 	.word	0xffffffff


	//----- nvinfo : EIATTR_COOP_GROUP_INSTR_OFFSETS
	.align		4
.L_44:
        /*0150*/ 	.byte	0x04, 0x28
        /*0152*/ 	.short	(.L_46 - .L_45)


	//   ....[0]....
.L_45:
        /*0154*/ 	.word	0x00000050


	//   ....[1]....
        /*0158*/ 	.word	0x00000310


	//   ....[2]....
        /*015c*/ 	.word	0x00000500


	//   ....[3]....
        /*0160*/ 	.word	0x000009a0


	//   ....[4]....
        /*0164*/ 	.word	0x00000ae0


	//   ....[5]....
        /*0168*/ 	.word	0x00000fe0


	//   ....[6]....
        /*016c*/ 	.word	0x00001120


	//   ....[7]....
        /*0170*/ 	.word	0x00001610


	//   ....[8]....
        /*0174*/ 	.word	0x00002780


	//   ....[9]....
        /*0178*/ 	.word	0x000029f0


	//----- nvinfo : EIATTR_VRC_CTA_INIT_COUNT
	.align		4
.L_46:
        /*017c*/ 	.byte	0x02, 0x4a
        /*017e*/ 	.byte	0x80
	.zero		1


	//----- nvinfo : EIATTR_MBARRIER_INSTR_OFFSETS
	.align		4
        /*0180*/ 	.byte	0x04, 0x39
        /*0182*/ 	.short	(.L_48 - .L_47)


	//   ....[0]....
.L_47:
        /*0184*/ 	.word	0x00001840
        /*0188*/ 	.word	0x000000ff
        /*018c*/ 	.word	0x0000a000
        /*0190*/ 	.short	0x0100
        /*0192*/ 	.byte	0x08
	.zero		1


	//   ....[1]....
        /*0194*/ 	.word	0x00001850
        /*0198*/ 	.word	0x000000ff
        /*019c*/ 	.word	0x0000a010
        /*01a0*/ 	.short	0x0100
        /*01a2*/ 	.byte	0x08
	.zero		1


	//   ....[2]....
        /*01a4*/ 	.word	0x00001900
        /*01a8*/ 	.word	0x000000ff
        /*01ac*/ 	.word	0x0000a008
        /*01b0*/ 	.short	0x0100
        /*01b2*/ 	.byte	0x08
	.zero		1


	//   ....[3]....
        /*01b4*/ 	.word	0x00001910
        /*01b8*/ 	.word	0x000000ff
        /*01bc*/ 	.word	0x0000a018
        /*01c0*/ 	.short	0x0100
        /*01c2*/ 	.byte	0x08
	.zero		1


	//   ....[4]....
        /*01c4*/ 	.word	0x00001af0
        /*01c8*/ 	.word	0x000000ff
        /*01cc*/ 	.word	0x0000a000
        /*01d0*/ 	.short	0x010a
        /*01d2*/ 	.byte	0x08
	.zero		1


	//   ....[5]....
        /*01d4*/ 	.word	0x00001cf0
        /*01d8*/ 	.word	0x000000ff
        /*01dc*/ 	.word	0x0000a010
        /*01e0*/ 	.short	0x010a
        /*01e2*/ 	.byte	0x08
	.zero		1


	//   ....[6]....
        /*01e4*/ 	.word	0x00001f20
        /*01e8*/ 	.word	0x000000ff
        /*01ec*/ 	.word	0x0000a000
        /*01f0*/ 	.short	0x010a
        /*01f2*/ 	.byte	0x1c
	.zero		1


	//   ....[7]....
        /*01f4*/ 	.word	0x00002110
        /*01f8*/ 	.word	0x000000ff
        /*01fc*/ 	.word	0x0000a010
        /*0200*/ 	.short	0x010a
        /*0202*/ 	.byte	0x1c
	.zero		1


	//   ....[8]....
        /*0204*/ 	.word	0x000021e0
        /*0208*/ 	.word	0x000000ff
        /*020c*/ 	.word	0x0000a000
        /*0210*/ 	.short	0x0108
        /*0212*/ 	.byte	0x08
	.zero		1


	//   ....[9]....
        /*0214*/ 	.word	0x000021f0
        /*0218*/ 	.word	0x000000ff
        /*021c*/ 	.word	0x0000a010
        /*0220*/ 	.short	0x0108
        /*0222*/ 	.byte	0x08
	.zero		1


	//   ....[10]....
        /*0224*/ 	.word	0x00002240
        /*0228*/ 	.word	0x000000ff
        /*022c*/ 	.word	0x0000a008
        /*0230*/ 	.short	0x0108
        /*0232*/ 	.byte	0x08
	.zero		1


	//   ....[11]....
        /*0234*/ 	.word	0x00002250
        /*0238*/ 	.word	0x000000ff
        /*023c*/ 	.word	0x0000a018
        /*0240*/ 	.short	0x0108
        /*0242*/ 	.byte	0x08
	.zero		1


	//   ....[12]....
        /*0244*/ 	.word	0x00002a10
        /*0248*/ 	.word	0x000000ff
        /*024c*/ 	.word	0x0000a000
        /*0250*/ 	.short	0x010a
        /*0252*/ 	.byte	0x08
	.zero		1


	//   ....[13]....
        /*0254*/ 	.word	0x00002a40
        /*0258*/ 	.word	0x000000ff
        /*025c*/ 	.word	0x0000a010
        /*0260*/ 	.short	0x010a
        /*0262*/ 	.byte	0x08
	.zero		1


	//   ....[14]....
        /*0264*/ 	.word	0x00002a70
        /*0268*/ 	.word	0x000000ff
        /*026c*/ 	.word	0x0000a000
        /*0270*/ 	.short	0x010a
        /*0272*/ 	.byte	0x1c
	.zero		1


	//   ....[15]....
        /*0274*/ 	.word	0x00002aa0
        /*0278*/ 	.word	0x000000ff
        /*027c*/ 	.word	0x0000a010
        /*0280*/ 	.short	0x010a
        /*0282*/ 	.byte	0x1c
	.zero		1


	//----- nvinfo : EIATTR_NUM_MBARRIERS
	.align		4
.L_48:
        /*0284*/ 	.byte	0x03, 0x38
        /*0286*/ 	.short	0x0004


	//----- nvinfo : EIATTR_EXIT_INSTR_OFFSETS
	.align		4
        /*0288*/ 	.byte	0x04, 0x1c
        /*028a*/ 	.short	(.L_50 - .L_49)


	//   ....[0]....
.L_49:
        /*028c*/ 	.word	0x00002a00


	//----- nvinfo : EIATTR_REQNTID
	.align		4
.L_50:
        /*0290*/ 	.byte	0x04, 0x10
        /*0292*/ 	.short	(.L_52 - .L_51)
.L_51:
        /*0294*/ 	.word	0x00000100
        /*0298*/ 	.word	0x00000001
        /*029c*/ 	.word	0x00000001


	//----- nvinfo : EIATTR_CRS_STACK_SIZE
	.align		4
.L_52:
        /*02a0*/ 	.byte	0x04, 0x1e
        /*02a2*/ 	.short	(.L_54 - .L_53)
.L_53:
        /*02a4*/ 	.word	0x00000000


	//----- nvinfo : EIATTR_CBANK_PARAM_SIZE
	.align		4
.L_54:
        /*02a8*/ 	.byte	0x03, 0x19
        /*02aa*/ 	.short	0x0050


	//----- nvinfo : EIATTR_PARAM_CBANK
	.align		4
        /*02ac*/ 	.byte	0x04, 0x0a
        /*02ae*/ 	.short	(.L_56 - .L_55)
	.align		4
.L_55:
        /*02b0*/ 	.word	index@(.nv.constant0.gluon_tcgen05)
        /*02b4*/ 	.short	0x0380
        /*02b6*/ 	.short	0x0050


	//----- nvinfo : EIATTR_SW_WAR
	.align		4
.L_56:
        /*02b8*/ 	.byte	0x04, 0x36
        /*02ba*/ 	.short	(.L_58 - .L_57)
.L_57:
        /*02bc*/ 	.word	0x00000008
.L_58:


//--------------------- .nv.compat                --------------------------
	.section	.nv.compat,"",@"SHT_CUDA_COMPAT_INFO"
	.align	4
        /*0000*/ 	.byte	0x02, 0x02, 0x02, 0x00, 0x02, 0x05, 0x05, 0x00, 0x02, 0x03, 0x03, 0x00, 0x02, 0x06, 0x01, 0x00


//--------------------- .nv.callgraph             --------------------------
	.section	.nv.callgraph,"",@"SHT_CUDA_CALLGRAPH"
	.align	4
	.sectionentsize	8
	.align		4
        /*0000*/ 	.word	0x00000000
	.align		4
        /*0004*/ 	.word	0xffffffff
	.align		4
        /*0008*/ 	.word	0x00000000
	.align		4
        /*000c*/ 	.word	0xfffffffe
	.align		4
        /*0010*/ 	.word	0x00000000
	.align		4
        /*0014*/ 	.word	0xfffffffd
	.align		4
        /*0018*/ 	.word	0x00000000
	.align		4
        /*001c*/ 	.word	0xfffffffc


//--------------------- .text.gluon_tcgen05       --------------------------
	.section	.text.gluon_tcgen05,"ax",@progbits
	.align	128
        .global         gluon_tcgen05
        .type           gluon_tcgen05,@function
        .size           gluon_tcgen05,(.L_x_77 - gluon_tcgen05)
        .other          gluon_tcgen05,@"STO_CUDA_ENTRY STV_DEFAULT"
gluon_tcgen05:
.text.gluon_tcgen05:
[----:B------:R-:W1:Y:S01]  /*0000*/  LDC R1, c[0x0][0x37c] ;  /* 0x0000df00ff017b82 */ /* 0x000e620000000800 */
[----:B------:R-:W2:Y:S02]  /*0010*/  S2R R0, SR_TID.X ;  /* 0x0000000000007919 */ /* 0x000ea40000002100 */
[----:B--2---:R-:W-:-:S13]  /*0020*/  ISETP.GE.U32.AND P2, PT, R0, 0x20, PT ;  /* 0x000000200000780c */ /* 0x004fda0003f46070 */
[----:B------:R-:W-:Y:S05]  /*0030*/  @P2 BRA `(.L_x_0) ;  /* 0x0000000000b82947 */ /* 0x000fea0003800000 */
[----:B------:R-:W2:Y:S01]  /*0040*/  S2UR UR6, SR_CgaCtaId ;  /* 0x00000000000679c3 */ /* 0x000ea20000008800 */
[----:B------:R-:W-:Y:S01]  /*0050*/  NOP ;  /* 0x0000000000007918 */ /* 0x000fe20000000000 */
[----:B------:R-:W-:Y:S02]  /*0060*/  UMOV UR4, 0x40 ;  /* 0x0000004000047882 */ /* 0x000fe40000000000 */
[----:B--2---:R-:W-:-:S09]  /*0070*/  ULEA UR4, UR6, UR4, 0x18 ;  /* 0x0000000406047291 */ /* 0x004fd2000f8ec0ff */
[----:B------:R-:W2:Y:S01]  /*0080*/  LDS.U8 R2, [UR4] ;  /* 0x00000004ff027984 */ /* 0x000ea20008000000 */
[----:B------:R-:W-:Y:S02]  /*0090*/  UMOV UR4, 0x400 ;  /* 0x0000040000047882 */ /* 0x000fe40000000000 */
[----:B------:R-:W-:Y:S01]  /*00a0*/  ULEA UR4, UR6, UR4, 0x18 ;  /* 0x0000000406047291 */ /* 0x000fe2000f8ec0ff */
[----:B--2---:R-:W-:-:S13]  /*00b0*/  ISETP.NE.AND P0, PT, R2, RZ, PT ;  /* 0x000000ff0200720c */ /* 0x004fda0003f05270 */
[----:B------:R-:W-:Y:S05]  /*00c0*/  @P0 BRA `(.L_x_1) ;  /* 0x00000000007c0947 */ /* 0x000fea0003800000 */
[----:B------:R-:W-:-:S13]  /*00d0*/  ELECT P0, URZ, PT ;  /* 0x0000000000ff782f */ /* 0x000fda0003800000 */
[----:B------:R-:W-:Y:S05]  /*00e0*/  @!P0 BRA `(.L_x_2) ;  /* 0x0000000000848947 */ /* 0x000fea0003800000 */
[----:B------:R-:W-:Y:S01]  /*00f0*/  UMOV UR5, 0x8 ;  /* 0x0000000800057882 */ /* 0x000fe20000000000 */
[----:B------:R-:W-:Y:S02]  /*0100*/  IMAD.MOV.U32 R5, RZ, RZ, 0x1 ;  /* 0x00000001ff057424 */ /* 0x000fe400078e00ff */
[----:B------:R-:W-:Y:S02]  /*0110*/  IMAD.MOV.U32 R3, RZ, RZ, 0xff ;  /* 0x000000ffff037424 */ /* 0x000fe400078e00ff */
[----:B------:R-:W-:Y:S04]  /*0120*/  DEPBAR.LE SB2, 0x36 ;  /* 0x0000ad800000791a */ /* 0x000fe80000000000 */
[----:B------:R-:W2:Y:S02]  /*0130*/  UTCATOMSWS.FIND_AND_SET.ALIGN UP0, UR5, UR5 ;  /* 0x00000005000575e3 */ /* 0x000ea40008000800 */
[----:B--2---:R-:W-:-:S04]  /*0140*/  PLOP3.LUT P0, PT, PT, PT, UP0, 0x80, 0x8 ;  /* 0x000000000008781c */ /* 0x004fc80003f0f008 */
[----:B------:R-:W-:-:S04]  /*0150*/  SEL R2, RZ, 0xffffffff, !P0 ;  /* 0xffffffffff027807 */ /* 0x000fc80004000000 */
[----:B------:R-:W-:Y:S01]  /*0160*/  ISETP.NE.AND P0, PT, R2, RZ, PT ;  /* 0x000000ff0200720c */ /* 0x000fe20003f05270 */
[----:B------:R-:W-:-:S12]  /*0170*/  IMAD.U32 R2, RZ, RZ, UR5 ;  /* 0x00000005ff027e24 */ /* 0x000fd8000f8e00ff */
[----:B------:R-:W-:Y:S05]  /*0180*/  @P0 BRA `(.L_x_3) ;  /* 0x0000000000240947 */ /* 0x000fea0003800000 */
.L_x_4:
[----:B------:R-:W-:Y:S05]  /*0190*/  NANOSLEEP 0x64 ;  /* 0x000000640000795d */ /* 0x000fea0003800000 */
[----:B------:R-:W-:-:S05]  /*01a0*/  UMOV UR5, 0x8 ;  /* 0x0000000800057882 */ /* 0x000fca0000000000 */
[----:B------:R-:W-:Y:S04]  /*01b0*/  DEPBAR.LE SB2, 0x36 ;  /* 0x0000ad800000791a */ /* 0x000fe80000000000 */
[----:B------:R-:W2:Y:S02]  /*01c0*/  UTCATOMSWS.FIND_AND_SET.ALIGN UP0, UR5, UR5 ;  /* 0x00000005000575e3 */ /* 0x000ea40008000800 */
[----:B--2---:R-:W-:-:S04]  /*01d0*/  PLOP3.LUT P0, PT, PT, PT, UP0, 0x80, 0x8 ;  /* 0x000000000008781c */ /* 0x004fc80003f0f008 */
[----:B------:R-:W-:-:S04]  /*01e0*/  SEL R2, RZ, 0xffffffff, !P0 ;  /* 0xffffffffff027807 */ /* 0x000fc80004000000 */
[----:B------:R-:W-:Y:S01]  /*01f0*/  ISETP.NE.AND P0, PT, R2, RZ, PT ;  /* 0x000000ff0200720c */ /* 0x000fe20003f05270 */
[----:B------:R-:W-:-:S12]  /*0200*/  IMAD.U32 R2, RZ, RZ, UR5 ;  /* 0x00000005ff027e24 */ /* 0x000fd8000f8e00ff */
[----:B------:R-:W-:Y:S05]  /*0210*/  @!P0 BRA `(.L_x_4) ;  /* 0xfffffffc00dc8947 */ /* 0x000fea000383ffff */
.L_x_3:
[C---:B------:R-:W-:Y:S01]  /*0220*/  VIADD R4, R2.reuse, 0x10 ;  /* 0x0000001002047836 */ /* 0x040fe20000000000 */
[----:B------:R-:W-:Y:S01]  /*0230*/  UMOV UR5, 0x50 ;  /* 0x0000005000057882 */ /* 0x000fe20000000000 */
[----:B------:R-:W-:Y:S01]  /*0240*/  SHF.L.U32 R3, R3, R2, RZ ;  /* 0x0000000203037219 */ /* 0x000fe200000006ff */
[----:B------:R-:W-:Y:S01]  /*0250*/  ULEA UR5, UR6, UR5, 0x18 ;  /* 0x0000000506057291 */ /* 0x000fe2000f8ec0ff */
[----:B------:R-:W-:Y:S01]  /*0260*/  IMAD.SHL.U32 R2, R2, 0x20, RZ ;  /* 0x0000002002027824 */ /* 0x000fe200078e00ff */
[----:B------:R-:W-:-:S04]  /*0270*/  SHF.L.U32 R4, R5, R4, RZ ;  /* 0x0000000405047219 */ /* 0x000fc800000006ff */
[----:B------:R-:W-:-:S05]  /*0280*/  LOP3.LUT R3, R4, R3, RZ, 0xfc, !PT ;  /* 0x0000000304037212 */ /* 0x000fca00078efcff */
[----:B------:R2:W-:Y:S04]  /*0290*/  ATOMS.OR RZ, [UR5], R3 ;  /* 0x00000003ffff798c */ /* 0x0005e8000b000005 */
[----:B------:R2:W-:Y:S01]  /*02a0*/  STS [UR4], R2 ;  /* 0x00000002ff007988 */ /* 0x0005e20008000804 */
[----:B------:R-:W-:Y:S05]  /*02b0*/  BRA `(.L_x_2) ;  /* 0x0000000000107947 */ /* 0x000fea0003800000 */
.L_x_1:
[----:B------:R-:W-:Y:S01]  /*02c0*/  IMAD.MOV.U32 R3, RZ, RZ, -0x1 ;  /* 0xffffffffff037424 */ /* 0x000fe200078e00ff */
[----:B------:R-:W-:-:S04]  /*02d0*/  MOV R2, 0x300 ;  /* 0x0000030000027802 */ /* 0x000fc80000000f00 */
[----:B------:R2:W-:Y:S03]  /*02e0*/  STS [UR4], R3 ;  /* 0x00000003ff007988 */ /* 0x0005e60008000804 */
[----:B-12---:R-:W-:Y:S05]  /*02f0*/  CALL.REL.NOINC `($__internal_1_$__cuda_sm10x_tcgen05_guardrail_trap_phase_invalid_during_alloc) ;  /* 0x0000002800007944 */ /* 0x006fea0003c00000 */
.L_x_2:
[----:B------:R-:W-:Y:S05]  /*0300*/  WARPSYNC.ALL ;  /* 0x0000000000007948 */ /* 0x000fea0003800000 */
[----:B------:R-:W-:Y:S01]  /*0310*/  NOP ;  /* 0x0000000000007918 */ /* 0x000fe20000000000 */
.L_x_0:
[----:B------:R-:W3:Y:S08]  /*0320*/  S2UR UR4, SR_CgaCtaId ;  /* 0x00000000000479c3 */ /* 0x000ef00000008800 */
[----:B------:R-:W-:Y:S01]  /*0330*/  BAR.SYNC.DEFER_BLOCKING 0x0 ;  /* 0x0000000000007b1d */ /* 0x000fe20000010000 */
[----:B------:R-:W-:-:S05]  /*0340*/  LOP3.LUT R68, R0, 0xff, RZ, 0xc0, !PT ;  /* 0x000000ff00447812 */ /* 0x000fca00078ec0ff */
[----:B------:R-:W-:Y:S02]  /*0350*/  UMOV UR8, 0x400 ;  /* 0x0000040000087882 */ /* 0x000fe40000000000 */
[----:B------:R-:W4:Y:S08]  /*0360*/  LDC R4, c[0x0][0x398] ;  /* 0x0000e600ff047b82 */ /* 0x000f300000000800 */
[----:B------:R-:W5:Y:S01]  /*0370*/  LDC R10, c[0x0][0x3a0] ;  /* 0x0000e800ff0a7b82 */ /* 0x000f620000000800 */
[----:B---3--:R-:W-:-:S07]  /*0380*/  ULEA UR8, UR4, UR8, 0x18 ;  /* 0x0000000804087291 */ /* 0x008fce000f8ec0ff */
[----:B------:R-:W3:Y:S02]  /*0390*/  S2UR UR19, SR_CTAID.Y ;  /* 0x00000000001379c3 */ /* 0x000ee40000002600 */
[----:B--2---:R-:W2:Y:S06]  /*03a0*/  LDS R3, [UR8] ;  /* 0x00000008ff037984 */ /* 0x004eac0008000800 */
[----:B------:R-:W-:Y:S06]  /*03b0*/  BAR.SYNC.DEFER_BLOCKING 0x0 ;  /* 0x0000000000007b1d */ /* 0x000fec0000010000 */
[----:B------:R-:W-:Y:S05]  /*03c0*/  @P2 BRA `(.L_x_5) ;  /* 0x0000000000182947 */ /* 0x000fea0003800000 */
[----:B------:R-:W-:Y:S01]  /*03d0*/  ELECT P0, URZ, PT ;  /* 0x0000000000ff782f */ /* 0x000fe20003800000 */
[----:B------:R-:W-:Y:S01]  /*03e0*/  IMAD.MOV.U32 R2, RZ, RZ, 0x1 ;  /* 0x00000001ff027424 */ /* 0x000fe200078e00ff */
[----:B------:R-:W-:Y:S01]  /*03f0*/  UMOV UR5, 0x40 ;  /* 0x0000004000057882 */ /* 0x000fe20000000000 */
[----:B------:R-:W-:Y:S01]  /*0400*/  UVIRTCOUNT.DEALLOC.SMPOOL 0x80 ;  /* 0x000000800000784c */ /* 0x000fe20000000000 */
[----:B------:R-:W-:-:S09]  /*0410*/  ULEA UR5, UR4, UR5, 0x18 ;  /* 0x0000000504057291 */ /* 0x000fd2000f8ec0ff */
[----:B------:R5:W-:Y:S03]  /*0420*/  @P0 STS.U8 [UR5], R2 ;  /* 0x00000002ff000988 */ /* 0x000be60008000005 */
.L_x_5:
[----:B------:R-:W5:Y:S01]  /*0430*/  S2UR UR4, SR_CTAID.Z ;  /* 0x00000000000479c3 */ /* 0x000f620000002700 */
[----:B------:R-:W4:Y:S01]  /*0440*/  LDCU UR5, c[0x0][0x370] ;  /* 0x00006e00ff0577ac */ /* 0x000f220008000800 */
[----:B------:R-:W-:Y:S01]  /*0450*/  ISETP.GE.U32.AND P0, PT, R68, 0x20, PT ;  /* 0x000000204400780c */ /* 0x000fe20003f06070 */
[----:B----4-:R-:W-:Y:S01]  /*0460*/  VIADD R4, R4, 0xffffffff ;  /* 0xffffffff04047836 */ /* 0x010fe20000000000 */
[C---:B------:R-:W-:Y:S01]  /*0470*/  ISETP.NE.U32.AND P3, PT, R68.reuse, RZ, PT ;  /* 0x000000ff4400720c */ /* 0x040fe20003f65070 */
[----:B------:R-:W5:Y:S01]  /*0480*/  LDCU UR6, c[0x0][0x374] ;  /* 0x00006e80ff0677ac */ /* 0x000f620008000800 */
[----:B------:R-:W-:Y:S01]  /*0490*/  LEA R11, R68, UR8, 0x2 ;  /* 0x00000008440b7c11 */ /* 0x000fe2000f8e10ff */
[----:B-----5:R-:W-:Y:S01]  /*04a0*/  VIADD R12, R10, 0xffffffff ;  /* 0xffffffff0a0c7836 */ /* 0x020fe20000000000 */
[----:B------:R-:W4:Y:S01]  /*04b0*/  S2UR UR7, SR_CTAID.X ;  /* 0x00000000000779c3 */ /* 0x000f220000002500 */
[----:B------:R-:W5:Y:S01]  /*04c0*/  LDCU.64 UR20, c[0x0][0x3c0] ;  /* 0x00007800ff1477ac */ /* 0x000f620008000a00 */
[----:B--2---:R-:W-:Y:S01]  /*04d0*/  R2UR UR23, R3 ;  /* 0x00000000031772ca */ /* 0x004fe200000e0000 */
[----:B------:R-:W-:Y:S04]  /*04e0*/  BSSY.RECONVERGENT B0, `(.L_x_6) ;  /* 0x0000011000007945 */ /* 0x000fe80003800200 */
[----:B------:R2:W-:Y:S01]  /*04f0*/  @!P0 STS [R11], RZ ;  /* 0x000000ff0b008388 */ /* 0x0005e20000000800 */
[----:B------:R-:W-:-:S03]  /*0500*/  NOP ;  /* 0x0000000000007918 */ /* 0x000fc60000000000 */
[----:B------:R2:W-:Y:S01]  /*0510*/  @!P3 STS [UR8+0x24], R4 ;  /* 0x00002404ff00b988 */ /* 0x0005e20008000808 */
[----:B---3--:R-:W-:-:S03]  /*0520*/  UIMAD UR4, UR4, UR6, UR19 ;  /* 0x00000006040472a4 */ /* 0x008fc6000f8e0213 */
[----:B------:R2:W-:Y:S01]  /*0530*/  @!P3 STS [UR8+0x20], R12 ;  /* 0x0000200cff00b988 */ /* 0x0005e20008000808 */
[----:B----4-:R-:W-:-:S04]  /*0540*/  UIMAD UR4, UR4, UR5, UR7 ;  /* 0x00000005040472a4 */ /* 0x010fc8000f8e0207 */
[----:B------:R-:W-:-:S04]  /*0550*/  UIMAD UR4, UR4, 0x180, URZ ;  /* 0x00000180040478a4 */ /* 0x000fc8000f8e02ff */
[----:B-----5:R-:W-:-:S04]  /*0560*/  UIADD3 UR24, UP0, UPT, UR4, UR20, URZ ;  /* 0x0000001404187290 */ /* 0x020fc8000ff1e0ff */
[----:B------:R-:W-:Y:S01]  /*0570*/  ULEA.HI.X.SX32 UR25, UR4, UR21, 0x1, UP0 ;  /* 0x0000001504197291 */ /* 0x000fe200080f0eff */
[----:B--2---:R-:W-:Y:S11]  /*0580*/  @P3 BRA `(.L_x_7) ;  /* 0x0000000000183947 */ /* 0x004ff60003800000 */
[----:B------:R-:W2:Y:S01]  /*0590*/  LDS R2, [UR8+0x8] ;  /* 0x00000808ff027984 */ /* 0x000ea20008000800 */
[----:B------:R-:W3:Y:S01]  /*05a0*/  LDC.64 R6, c[0x0][0x380] ;  /* 0x0000e000ff067b82 */ /* 0x000ee20000000a00 */
[----:B------:R-:W-:Y:S02]  /*05b0*/  IMAD.MOV.U32 R3, RZ, RZ, 0x70 ;  /* 0x00000070ff037424 */ /* 0x000fe400078e00ff */
[----:B---3--:R3:W-:Y:S03]  /*05c0*/  STS.64 [UR8], R6 ;  /* 0x00000006ff007988 */ /* 0x0087e60008000a08 */
[----:B--2---:R-:W-:-:S05]  /*05d0*/  LOP3.LUT R2, R2, 0x10, R3, 0xd8, !PT ;  /* 0x0000001002027812 */ /* 0x004fca00078ed803 */
[----:B------:R3:W-:Y:S02]  /*05e0*/  STS [UR8+0x8], R2 ;  /* 0x00000802ff007988 */ /* 0x0007e40008000808 */
.L_x_7:
[----:B------:R-:W-:Y:S05]  /*05f0*/  BSYNC.RECONVERGENT B0 ;  /* 0x0000000000007941 */ /* 0x000fea0003800200 */
.L_x_6:
[----:B------:R-:W-:Y:S04]  /*0600*/  BSSY.RECONVERGENT B0, `(.L_x_8) ;  /* 0x000000a000007945 */ /* 0x000fe80003800200 */
[----:B------:R-:W-:Y:S05]  /*0610*/  @P3 BRA `(.L_x_9) ;  /* 0x0000000000203947 */ /* 0x000fea0003800000 */
[----:B---3--:R-:W2:Y:S01]  /*0620*/  LDS R2, [UR8+0x34] ;  /* 0x00003408ff027984 */ /* 0x008ea20008000800 */
[----:B------:R-:W-:Y:S02]  /*0630*/  IMAD.MOV.U32 R3, RZ, RZ, 0x1f000000 ;  /* 0x1f000000ff037424 */ /* 0x000fe400078e00ff */
[----:B------:R-:W-:Y:S01]  /*0640*/  @!P3 IMAD.MOV.U32 R5, RZ, RZ, 0x3f ;  /* 0x0000003fff05b424 */ /* 0x000fe200078e00ff */
[----:B------:R-:W3:Y:S02]  /*0650*/  @!P3 LDS R6, [UR8+0x38] ;  /* 0x00003808ff06b984 */ /* 0x000ee40008000800 */
[----:B--2---:R-:W-:Y:S02]  /*0660*/  LOP3.LUT R2, R2, 0xff000000, R3, 0xb8, !PT ;  /* 0xff00000002027812 */ /* 0x004fe400078eb803 */
[----:B---3--:R-:W-:-:S03]  /*0670*/  @!P3 LOP3.LUT R3, R6, 0xff, R5, 0xb8, !PT ;  /* 0x000000ff0603b812 */ /* 0x008fc600078eb805 */
[----:B------:R2:W-:Y:S04]  /*0680*/  STS [UR8+0x34], R2 ;  /* 0x00003402ff007988 */ /* 0x0005e80008000808 */
[----:B------:R2:W-:Y:S02]  /*0690*/  @!P3 STS [UR8+0x38], R3 ;  /* 0x00003803ff00b988 */ /* 0x0005e40008000808 */
.L_x_9:
[----:B------:R-:W-:Y:S05]  /*06a0*/  BSYNC.RECONVERGENT B0 ;  /* 0x0000000000007941 */ /* 0x000fea0003800200 */
.L_x_8:
[----:B------:R-:W-:Y:S04]  /*06b0*/  BSSY.RECONVERGENT B0, `(.L_x_10) ;  /* 0x000000e000007945 */ /* 0x000fe80003800200 */
[----:B------:R-:W-:Y:S05]  /*06c0*/  @P3 BRA `(.L_x_11) ;  /* 0x0000000000303947 */ /* 0x000fea0003800000 */
[----:B--2---:R-:W2:Y:S01]  /*06d0*/  LDS R3, [UR8+0x34] ;  /* 0x00003408ff037984 */ /* 0x004ea20008000800 */
[----:B------:R-:W4:Y:S03]  /*06e0*/  LDC.64 R8, c[0x0][0x3a8] ;  /* 0x0000ea00ff087b82 */ /* 0x000f260000000a00 */
[----:B---3--:R-:W3:Y:S01]  /*06f0*/  LDS R2, [UR8+0x1c] ;  /* 0x00001c08ff027984 */ /* 0x008ee20008000800 */
[C---:B----4-:R-:W-:Y:S01]  /*0700*/  SHF.L.U64.HI R6, R8.reuse, 0x1, R9 ;  /* 0x0000000108067819 */ /* 0x050fe20000010209 */
[----:B------:R-:W-:-:S03]  /*0710*/  IMAD.SHL.U32 R5, R8, 0x2, RZ ;  /* 0x0000000208057824 */ /* 0x000fc600078e00ff */
[--C-:B------:R-:W-:Y:S02]  /*0720*/  SHF.R.U32.HI R7, RZ, 0x4, R6.reuse ;  /* 0x00000004ff077819 */ /* 0x100fe40000011606 */
[----:B------:R-:W-:-:S05]  /*0730*/  SHF.R.U64 R5, R5, 0x4, R6 ;  /* 0x0000000405057819 */ /* 0x000fca0000001206 */
[----:B------:R4:W-:Y:S01]  /*0740*/  STS [UR8+0xc], R5 ;  /* 0x00000c05ff007988 */ /* 0x0009e20008000808 */
[----:B--2---:R-:W-:Y:S02]  /*0750*/  LOP3.LUT R3, R3, 0x7, RZ, 0xb8, !PT ;  /* 0x0000000703037812 */ /* 0x004fe400078eb8ff */
[----:B---3--:R-:W-:-:S03]  /*0760*/  LOP3.LUT R2, R2, 0xf, R7, 0xb8, !PT ;  /* 0x0000000f02027812 */ /* 0x008fc600078eb807 */
[----:B------:R4:W-:Y:S04]  /*0770*/  STS [UR8+0x34], R3 ;  /* 0x00003403ff007988 */ /* 0x0009e80008000808 */
[----:B------:R4:W-:Y:S02]  /*0780*/  STS [UR8+0x1c], R2 ;  /* 0x00001c02ff007988 */ /* 0x0009e40008000808 */
.L_x_11:
[----:B------:R-:W-:Y:S05]  /*0790*/  BSYNC.RECONVERGENT B0 ;  /* 0x0000000000007941 */ /* 0x000fea0003800200 */
.L_x_10:
[----:B------:R-:W-:Y:S04]  /*07a0*/  BSSY.RECONVERGENT B1, `(.L_x_12) ;  /* 0x000001a000017945 */ /* 0x000fe80003800200 */
[----:B------:R-:W-:Y:S04]  /*07b0*/  BSSY.RELIABLE B0, `(.L_x_13) ;  /* 0x0000015000007945 */ /* 0x000fe80003800100 */
[----:B------:R-:W-:Y:S05]  /*07c0*/  @P3 BRA `(.L_x_14) ;  /* 0x0000000000203947 */ /* 0x000fea0003800000 */
[----:B--234-:R-:W2:Y:S02]  /*07d0*/  LDS R2, [UR8+0x34] ;  /* 0x00003408ff027984 */ /* 0x01cea40008000800 */
[----:B--2---:R-:W-:-:S05]  /*07e0*/  LOP3.LUT R2, R2, 0x38, RZ, 0xb8, !PT ;  /* 0x0000003802027812 */ /* 0x004fca00078eb8ff */
[----:B------:R2:W-:Y:S01]  /*07f0*/  STS [UR8+0x34], R2 ;  /* 0x00003402ff007988 */ /* 0x0005e20008000808 */
[----:B------:R-:W-:Y:S05]  /*0800*/  @P3 BRA `(.L_x_15) ;  /* 0x0000000000203947 */ /* 0x000fea0003800000 */
[----:B--2---:R-:W2:Y:S01]  /*0810*/  LDS R2, [UR8+0x8] ;  /* 0x00000808ff027984 */ /* 0x004ea20008000800 */
[----:B------:R-:W-:-:S05]  /*0820*/  IMAD.MOV.U32 R3, RZ, RZ, 0x780 ;  /* 0x00000780ff037424 */ /* 0x000fca00078e00ff */
[----:B--2---:R-:W-:-:S05]  /*0830*/  LOP3.LUT R2, R2, 0x500, R3, 0xd8, !PT ;  /* 0x0000050002027812 */ /* 0x004fca00078ed803 */
[----:B------:R5:W-:Y:S02]  /*0840*/  STS [UR8+0x8], R2 ;  /* 0x00000802ff007988 */ /* 0x000be40008000808 */
.L_x_14:
[----:B------:R-:W-:Y:S05]  /*0850*/  @P3 BRA `(.L_x_16) ;  /* 0x0000000000283947 */ /* 0x000fea0003800000 */
[----:B--2345:R-:W2:Y:S02]  /*0860*/  LDS R2, [UR8+0x8] ;  /* 0x00000808ff027984 */ /* 0x03cea40008000800 */
[----:B--2---:R-:W-:-:S05]  /*0870*/  LOP3.LUT R2, R2, 0x1800, RZ, 0xb8, !PT ;  /* 0x0000180002027812 */ /* 0x004fca00078eb8ff */
[----:B------:R3:W-:Y:S02]  /*0880*/  STS [UR8+0x8], R2 ;  /* 0x00000802ff007988 */ /* 0x0007e40008000808 */
.L_x_15:
[----:B------:R-:W-:Y:S05]  /*0890*/  @P3 BREAK.RELIABLE B0 ;  /* 0x0000000000003942 */ /* 0x000fea0003800100 */
[----:B------:R-:W-:Y:S05]  /*08a0*/  @P3 BRA `(.L_x_17) ;  /* 0x0000000000243947 */ /* 0x000fea0003800000 */
[----:B------:R-:W4:Y:S01]  /*08b0*/  LDS R3, [UR8+0x8] ;  /* 0x00000808ff037984 */ /* 0x000f220008000800 */
[----:B--23--:R-:W-:-:S05]  /*08c0*/  IMAD.MOV.U32 R2, RZ, RZ, 0x6000 ;  /* 0x00006000ff027424 */ /* 0x00cfca00078e00ff */
[----:B----4-:R-:W-:-:S04]  /*08d0*/  LOP3.LUT R2, R3, 0x4000, R2, 0xd8, !PT ;  /* 0x0000400003027812 */ /* 0x010fc800078ed802 */
[----:B------:R-:W-:-:S05]  /*08e0*/  LOP3.LUT R2, R2, 0x400000, RZ, 0xb8, !PT ;  /* 0x0040000002027812 */ /* 0x000fca00078eb8ff */
[----:B------:R2:W-:Y:S02]  /*08f0*/  STS [UR8+0x8], R2 ;  /* 0x00000802ff007988 */ /* 0x0005e40008000808 */
.L_x_16:
[----:B------:R-:W-:Y:S05]  /*0900*/  BSYNC.RELIABLE B0 ;  /* 0x0000000000007941 */ /* 0x000fea0003800100 */
.L_x_13:
[----:B--2345:R-:W2:Y:S02]  /*0910*/  @!P3 LDS R2, [UR8+0x8] ;  /* 0x00000808ff02b984 */ /* 0x03cea40008000800 */
[----:B--2---:R-:W-:-:S05]  /*0920*/  @!P3 LOP3.LUT R2, R2, 0x8000, RZ, 0xb8, !PT ;  /* 0x000080000202b812 */ /* 0x004fca00078eb8ff */
[----:B------:R4:W-:Y:S02]  /*0930*/  @!P3 STS [UR8+0x8], R2 ;  /* 0x00000802ff00b988 */ /* 0x0009e40008000808 */
.L_x_17:
[----:B------:R-:W-:Y:S05]  /*0940*/  BSYNC.RECONVERGENT B1 ;  /* 0x0000000000017941 */ /* 0x000fea0003800200 */
.L_x_12:
[----:B------:R-:W-:Y:S05]  /*0950*/  WARPSYNC.ALL ;  /* 0x0000000000007948 */ /* 0x000fea0003800000 */
[----:B------:R-:W-:Y:S01]  /*0960*/  NOP ;  /* 0x0000000000007918 */ /* 0x000fe20000000000 */
[----:B------:R-:W-:Y:S05]  /*0970*/  @P0 BRA `(.L_x_18) ;  /* 0x0000000000300947 */ /* 0x000fea0003800000 */
[----:B--234-:R-:W2:Y:S01]  /*0980*/  S2R R2, SR_LANEID ;  /* 0x0000000000027919 */ /* 0x01cea20000000000 */
[----:B------:R-:W-:Y:S05]  /*0990*/  WARPSYNC.ALL ;  /* 0x0000000000007948 */ /* 0x000fea0003800000 */
[----:B------:R-:W-:Y:S01]  /*09a0*/  NOP ;  /* 0x0000000000007918 */ /* 0x000fe20000000000 */
[----:B--2---:R-:W-:-:S05]  /*09b0*/  IMAD.SHL.U32 R5, R2, 0x4, RZ ;  /* 0x0000000402057824 */ /* 0x004fca00078e00ff */
[----:B------:R-:W2:Y:S01]  /*09c0*/  LDS R7, [R5+UR8] ;  /* 0x0000000805077984 */ /* 0x000ea20008000800 */
[----:B------:R-:W-:-:S05]  /*09d0*/  IADD3 R2, P1, PT, R5, UR24, RZ ;  /* 0x0000001805027c10 */ /* 0x000fca000ff3e0ff */
[----:B------:R-:W-:-:S05]  /*09e0*/  IMAD.X R3, RZ, RZ, UR25, P1 ;  /* 0x00000019ff037e24 */ /* 0x000fca00088e06ff */
[----:B--2---:R5:W2:Y:S01]  /*09f0*/  ATOMG.E.EXCH.STRONG.GPU PT, RZ, [R2], R7 ;  /* 0x0000000702ff73a8 */ /* 0x004aa200041ee100 */
[----:B------:R-:W-:-:S04]  /*0a00*/  DEPBAR {5,4,3,2,1,0} ;  /* 0x0000003f0000791a */ /* 0x000fc80000000000 */
[----:B------:R-:W3:Y:S02]  /*0a10*/  CCTL.E.C.LDCU.IV.DEEP [UR24] ;  /* 0x0000000018007540 */ /* 0x000ee40009c08000 */
[----:B---3--:R5:W-:Y:S01]  /*0a20*/  UTMACCTL.IV [UR24] ;  /* 0x00000000180079b9 */ /* 0x008be20008000000 */
[----:B------:R-:W-:Y:S01]  /*0a30*/  NOP ;  /* 0x0000000000007918 */ /* 0x000fe20000000000 */
.L_x_18:
[----:B------:R-:W-:Y:S05]  /*0a40*/  @P0 BRA `(.L_x_19) ;  /* 0x00000000000c0947 */ /* 0x000fea0003800000 */
[----:B------:R0:W-:Y:S01]  /*0a50*/  UTMACMDFLUSH ;  /* 0x00000000000079b7 */ /* 0x0001e20000000000 */
[----:B------:R-:W-:Y:S05]  /*0a60*/  @P0 BRA `(.L_x_19) ;  /* 0x0000000000040947 */ /* 0x000fea0003800000 */
[----:B------:R-:W-:-:S04]  /*0a70*/  DEPBAR.LE SB0, 0x0 ;  /* 0x000080000000791a */ /* 0x000fc80000000000 */
.L_x_19:
[----:B------:R-:W-:Y:S05]  /*0a80*/  WARPSYNC.ALL ;  /* 0x0000000000007948 */ /* 0x000fea0003800000 */
[----:B------:R-:W-:Y:S01]  /*0a90*/  NOP ;  /* 0x0000000000007918 */ /* 0x000fe20000000000 */
[----:B--2---:R-:W-:Y:S06]  /*0aa0*/  BAR.SYNC.DEFER_BLOCKING 0x0 ;  /* 0x0000000000007b1d */ /* 0x004fec0000010000 */
[----:B------:R-:W-:Y:S02]  /*0ab0*/  BSSY.RECONVERGENT B1, `(.L_x_20) ;  /* 0x000000b000017945 */ /* 0x000fe40003800200 */
[----:B------:R-:W-:Y:S06]  /*0ac0*/  BAR.SYNC.DEFER_BLOCKING 0x0 ;  /* 0x0000000000007b1d */ /* 0x000fec0000010000 */
[----:B------:R2:W-:Y:S01]  /*0ad0*/  @!P0 STS [R11], RZ ;  /* 0x000000ff0b008388 */ /* 0x0005e20000000800 */
[----:B------:R-:W-:Y:S01]  /*0ae0*/  NOP ;  /* 0x0000000000007918 */ /* 0x000fe20000000000 */
[----:B------:R-:W-:Y:S05]  /*0af0*/  @P3 BRA `(.L_x_21) ;  /* 0x0000000000183947 */ /* 0x000fea0003800000 */
[----:B---345:R-:W3:Y:S01]  /*0b00*/  LDS R2, [UR8+0x8] ;  /* 0x00000808ff027984 */ /* 0x038ee20008000800 */
[----:B------:R-:W4:Y:S01]  /*0b10*/  LDC.64 R6, c[0x0][0x388] ;  /* 0x0000e200ff067b82 */ /* 0x000f220000000a00 */
[----:B------:R-:W-:Y:S02]  /*0b20*/  IMAD.MOV.U32 R3, RZ, RZ, 0x70 ;  /* 0x00000070ff037424 */ /* 0x000fe400078e00ff */
[----:B----4-:R4:W-:Y:S03]  /*0b30*/  STS.64 [UR8], R6 ;  /* 0x00000006ff007988 */ /* 0x0109e60008000a08 */
[----:B---3--:R-:W-:-:S05]  /*0b40*/  LOP3.LUT R2, R2, 0x10, R3, 0xd8, !PT ;  /* 0x0000001002027812 */ /* 0x008fca00078ed803 */
[----:B------:R4:W-:Y:S02]  /*0b50*/  STS [UR8+0x8], R2 ;  /* 0x00000802ff007988 */ /* 0x0009e40008000808 */
.L_x_21:
[----:B-----5:R-:W-:Y:S05]  /*0b60*/  BSYNC.RECONVERGENT B1 ;  /* 0x0000000000017941 */ /* 0x020fea0003800200 */
.L_x_20:
[----:B------:R-:W-:Y:S04]  /*0b70*/  BSSY.RECONVERGENT B2, `(.L_x_22) ;  /* 0x000000f000027945 */ /* 0x000fe80003800200 */
[----:B------:R-:W-:Y:S04]  /*0b80*/  BSSY.RELIABLE B1, `(.L_x_23) ;  /* 0x000000c000017945 */ /* 0x000fe80003800100 */
[----:B------:R-:W-:Y:S05]  /*0b90*/  @P3 BRA `(.L_x_24) ;  /* 0x0000000000283947 */ /* 0x000fea0003800000 */
[----:B---34-:R-:W3:Y:S01]  /*0ba0*/  LDS R2, [UR8+0x34] ;  /* 0x00003408ff027984 */ /* 0x018ee20008000800 */
[----:B------:R-:W-:Y:S01]  /*0bb0*/  IMAD.MOV.U32 R3, RZ, RZ, 0x1f000000 ;  /* 0x1f000000ff037424 */ /* 0x000fe200078e00ff */
[----:B------:R-:W-:Y:S05]  /*0bc0*/  @P3 BREAK.RELIABLE B1 ;  /* 0x0000000000013942 */ /* 0x000fea0003800100 */
[----:B---3--:R-:W-:-:S05]  /*0bd0*/  LOP3.LUT R2, R2, 0xff000000, R3, 0xb8, !PT ;  /* 0xff00000002027812 */ /* 0x008fca00078eb803 */
[----:B------:R3:W-:Y:S01]  /*0be0*/  STS [UR8+0x34], R2 ;  /* 0x00003402ff007988 */ /* 0x0007e20008000808 */
[----:B------:R-:W-:Y:S05]  /*0bf0*/  @P3 BRA `(.L_x_25) ;  /* 0x0000000000183947 */ /* 0x000fea0003800000 */
[----:B---3--:R-:W3:Y:S01]  /*0c00*/  LDS R2, [UR8+0x38] ;  /* 0x00003808ff027984 */ /* 0x008ee20008000800 */
[----:B------:R-:W-:-:S05]  /*0c10*/  IMAD.MOV.U32 R3, RZ, RZ, 0xff ;  /* 0x000000ffff037424 */ /* 0x000fca00078e00ff */
[----:B---3--:R-:W-:-:S05]  /*0c20*/  LOP3.LUT R2, R2, 0xff, R3, 0xb8, !PT ;  /* 0x000000ff02027812 */ /* 0x008fca00078eb803 */
[----:B------:R5:W-:Y:S02]  /*0c30*/  STS [UR8+0x38], R2 ;  /* 0x00003802ff007988 */ /* 0x000be40008000808 */
.L_x_24:
[----:B------:R-:W-:Y:S05]  /*0c40*/  BSYNC.RELIABLE B1 ;  /* 0x0000000000017941 */ /* 0x000fea0003800100 */
.L_x_23:
[----:B------:R2:W-:Y:S02]  /*0c50*/  @!P3 STS [UR8+0x20], R12 ;  /* 0x0000200cff00b988 */ /* 0x0005e40008000808 */
.L_x_25:
[----:B------:R-:W-:Y:S05]  /*0c60*/  BSYNC.RECONVERGENT B2 ;  /* 0x0000000000027941 */ /* 0x000fea0003800200 */
.L_x_22:
[----:B------:R-:W-:Y:S05]  /*0c70*/  WARPSYNC.ALL ;  /* 0x0000000000007948 */ /* 0x000fea0003800000 */
[----:B------:R-:W-:Y:S01]  /*0c80*/  NOP ;  /* 0x0000000000007918 */ /* 0x000fe20000000000 */
[----:B------:R-:W2:Y:S01]  /*0c90*/  LDC R5, c[0x0][0x39c] ;  /* 0x0000e700ff057b82 */ /* 0x000ea20000000800 */
[----:B------:R-:W-:Y:S01]  /*0ca0*/  BSSY.RECONVERGENT B2, `(.L_x_26) ;  /* 0x0000010000027945 */ /* 0x000fe20003800200 */
[----:B--2---:R-:W-:-:S05]  /*0cb0*/  VIADD R5, R5, 0xffffffff ;  /* 0xffffffff05057836 */ /* 0x004fca0000000000 */
[----:B------:R2:W-:Y:S01]  /*0cc0*/  @!P3 STS [UR8+0x24], R5 ;  /* 0x00002405ff00b988 */ /* 0x0005e20008000808 */
[----:B------:R-:W-:Y:S05]  /*0cd0*/  @P3 BRA `(.L_x_27) ;  /* 0x0000000000303947 */ /* 0x000fea0003800000 */
[----:B------:R-:W2:Y:S01]  /*0ce0*/  LDS R3, [UR8+0x34] ;  /* 0x00003408ff037984 */ /* 0x000ea20008000800 */
[----:B----4-:R-:W4:Y:S03]  /*0cf0*/  LDC.64 R6, c[0x0][0x3b0] ;  /* 0x0000ec00ff067b82 */ /* 0x010f260000000a00 */
[----:B---3-5:R-:W3:Y:S01]  /*0d00*/  LDS R2, [UR8+0x1c] ;  /* 0x00001c08ff027984 */ /* 0x028ee20008000800 */
        /* <DEDUP_REMOVED lines=9> */
.L_x_27:
[----:B------:R-:W-:Y:S05]  /*0da0*/  BSYNC.RECONVERGENT B2 ;  /* 0x0000000000027941 */ /* 0x000fea0003800200 */
.L_x_26:
[----:B------:R-:W-:Y:S04]  /*0db0*/  BSSY.RECONVERGENT B3, `(.L_x_28) ;  /* 0x000001a000037945 */ /* 0x000fe80003800200 */
[----:B------:R-:W-:Y:S04]  /*0dc0*/  BSSY.RELIABLE B2, `(.L_x_29) ;  /* 0x0000015000027945 */ /* 0x000fe80003800100 */
[----:B------:R-:W-:Y:S05]  /*0dd0*/  @P3 BRA `(.L_x_30) ;  /* 0x0000000000203947 */ /* 0x000fea0003800000 */
[----:B---345:R-:W3:Y:S02]  /*0de0*/  LDS R2, [UR8+0x34] ;  /* 0x00003408ff027984 */ /* 0x038ee40008000800 */
[----:B---3--:R-:W-:-:S05]  /*0df0*/  LOP3.LUT R2, R2, 0x38, RZ, 0xb8, !PT ;  /* 0x0000003802027812 */ /* 0x008fca00078eb8ff */
[----:B------:R3:W-:Y:S01]  /*0e00*/  STS [UR8+0x34], R2 ;  /* 0x00003402ff007988 */ /* 0x0007e20008000808 */
[----:B------:R-:W-:Y:S05]  /*0e10*/  @P3 BRA `(.L_x_31) ;  /* 0x0000000000203947 */ /* 0x000fea0003800000 */
[----:B---3--:R-:W3:Y:S01]  /*0e20*/  LDS R2, [UR8+0x8] ;  /* 0x00000808ff027984 */ /* 0x008ee20008000800 */
[----:B------:R-:W-:-:S05]  /*0e30*/  IMAD.MOV.U32 R3, RZ, RZ, 0x780 ;  /* 0x00000780ff037424 */ /* 0x000fca00078e00ff */
[----:B---3--:R-:W-:-:S05]  /*0e40*/  LOP3.LUT R2, R2, 0x500, R3, 0xd8, !PT ;  /* 0x0000050002027812 */ /* 0x008fca00078ed803 */
[----:B------:R3:W-:Y:S02]  /*0e50*/  STS [UR8+0x8], R2 ;  /* 0x00000802ff007988 */ /* 0x0007e40008000808 */
.L_x_30:
[----:B------:R-:W-:Y:S05]  /*0e60*/  @P3 BRA `(.L_x_32) ;  /* 0x0000000000283947 */ /* 0x000fea0003800000 */
[----:B---345:R-:W3:Y:S02]  /*0e70*/  LDS R2, [UR8+0x8] ;  /* 0x00000808ff027984 */ /* 0x038ee40008000800 */
[----:B---3--:R-:W-:-:S05]  /*0e80*/  LOP3.LUT R2, R2, 0x1800, RZ, 0xb8, !PT ;  /* 0x0000180002027812 */ /* 0x008fca00078eb8ff */
[----:B------:R4:W-:Y:S02]  /*0e90*/  STS [UR8+0x8], R2 ;  /* 0x00000802ff007988 */ /* 0x0009e40008000808 */
.L_x_31:
[----:B------:R-:W-:Y:S05]  /*0ea0*/  @P3 BREAK.RELIABLE B2 ;  /* 0x0000000000023942 */ /* 0x000fea0003800100 */
[----:B------:R-:W-:Y:S05]  /*0eb0*/  @P3 BRA `(.L_x_33) ;  /* 0x0000000000243947 */ /* 0x000fea0003800000 */
[----:B---34-:R-:W3:Y:S01]  /*0ec0*/  LDS R2, [UR8+0x8] ;  /* 0x00000808ff027984 */ /* 0x018ee20008000800 */
[----:B------:R-:W-:-:S05]  /*0ed0*/  IMAD.MOV.U32 R3, RZ, RZ, 0x6000 ;  /* 0x00006000ff037424 */ /* 0x000fca00078e00ff */
[----:B---3--:R-:W-:-:S04]  /*0ee0*/  LOP3.LUT R2, R2, 0x4000, R3, 0xd8, !PT ;  /* 0x0000400002027812 */ /* 0x008fc800078ed803 */
[----:B------:R-:W-:-:S05]  /*0ef0*/  LOP3.LUT R2, R2, 0x400000, RZ, 0xb8, !PT ;  /* 0x0040000002027812 */ /* 0x000fca00078eb8ff */
[----:B------:R3:W-:Y:S02]  /*0f00*/  STS [UR8+0x8], R2 ;  /* 0x00000802ff007988 */ /* 0x0007e40008000808 */
.L_x_32:
[----:B------:R-:W-:Y:S05]  /*0f10*/  BSYNC.RELIABLE B2 ;  /* 0x0000000000027941 */ /* 0x000fea0003800100 */
.L_x_29:
[----:B---345:R-:W3:Y:S02]  /*0f20*/  @!P3 LDS R2, [UR8+0x8] ;  /* 0x00000808ff02b984 */ /* 0x038ee40008000800 */
[----:B---3--:R-:W-:-:S05]  /*0f30*/  @!P3 LOP3.LUT R2, R2, 0x8000, RZ, 0xb8, !PT ;  /* 0x000080000202b812 */ /* 0x008fca00078eb8ff */
[----:B------:R5:W-:Y:S02]  /*0f40*/  @!P3 STS [UR8+0x8], R2 ;  /* 0x00000802ff00b988 */ /* 0x000be40008000808 */
.L_x_33:
[----:B------:R-:W-:Y:S05]  /*0f50*/  BSYNC.RECONVERGENT B3 ;  /* 0x0000000000037941 */ /* 0x000fea0003800200 */
.L_x_28:
[----:B------:R-:W-:Y:S05]  /*0f60*/  WARPSYNC.ALL ;  /* 0x0000000000007948 */ /* 0x000fea0003800000 */
[----:B------:R-:W-:Y:S01]  /*0f70*/  NOP ;  /* 0x0000000000007918 */ /* 0x000fe20000000000 */
[----:B------:R-:W-:-:S04]  /*0f80*/  UIADD3 UR5, UPT, UPT, UR4, 0x80, URZ ;  /* 0x0000008004057890 */ /* 0x000fc8000fffe0ff */
[----:B------:R-:W-:-:S04]  /*0f90*/  UIADD3 UR26, UP0, UPT, UR5, UR20, URZ ;  /* 0x00000014051a7290 */ /* 0x000fc8000ff1e0ff */
[----:B------:R-:W-:Y:S01]  /*0fa0*/  ULEA.HI.X.SX32 UR27, UR5, UR21, 0x1, UP0 ;  /* 0x00000015051b7291 */ /* 0x000fe200080f0eff */
[----:B------:R-:W-:Y:S11]  /*0fb0*/  @P0 BRA `(.L_x_34) ;  /* 0x0000000000300947 */ /* 0x000ff60003800000 */
[----:B---345:R-:W3:Y:S01]  /*0fc0*/  S2R R2, SR_LANEID ;  /* 0x0000000000027919 */ /* 0x038ee20000000000 */
[----:B------:R-:W-:Y:S05]  /*0fd0*/  WARPSYNC.ALL ;  /* 0x0000000000007948 */ /* 0x000fea0003800000 */
[----:B------:R-:W-:Y:S01]  /*0fe0*/  NOP ;  /* 0x0000000000007918 */ /* 0x000fe20000000000 */
[----:B---3--:R-:W-:-:S05]  /*0ff0*/  IMAD.SHL.U32 R6, R2, 0x4, RZ ;  /* 0x0000000402067824 */ /* 0x008fca00078e00ff */
[----:B------:R-:W3:Y:S01]  /*1000*/  LDS R7, [R6+UR8] ;  /* 0x0000000806077984 */ /* 0x000ee20008000800 */
[----:B------:R-:W-:-:S05]  /*1010*/  IADD3 R2, P1, PT, R6, UR26, RZ ;  /* 0x0000001a06027c10 */ /* 0x000fca000ff3e0ff */
[----:B------:R-:W-:-:S05]  /*1020*/  IMAD.X R3, RZ, RZ, UR27, P1 ;  /* 0x0000001bff037e24 */ /* 0x000fca00088e06ff */
[----:B---3--:R3:W4:Y:S01]  /*1030*/  ATOMG.E.EXCH.STRONG.GPU PT, RZ, [R2], R7 ;  /* 0x0000000702ff73a8 */ /* 0x00872200041ee100 */
[----:B------:R-:W-:-:S04]  /*1040*/  DEPBAR {5,4,3,2,1,0} ;  /* 0x0000003f0000791a */ /* 0x000fc80000000000 */
[----:B------:R-:W5:Y:S02]  /*1050*/  CCTL.E.C.LDCU.IV.DEEP [UR26] ;  /* 0x000000001a007540 */ /* 0x000f640009c08000 */
[----:B-----5:R3:W-:Y:S01]  /*1060*/  UTMACCTL.IV [UR26] ;  /* 0x000000001a0079b9 */ /* 0x0207e20008000000 */
[----:B------:R-:W-:Y:S01]  /*1070*/  NOP ;  /* 0x0000000000007918 */ /* 0x000fe20000000000 */
.L_x_34:
[----:B------:R-:W-:Y:S05]  /*1080*/  @P0 BRA `(.L_x_35) ;  /* 0x00000000000c0947 */ /* 0x000fea0003800000 */
[----:B------:R0:W-:Y:S01]  /*1090*/  UTMACMDFLUSH ;  /* 0x00000000000079b7 */ /* 0x0001e20000000000 */
[----:B------:R-:W-:Y:S05]  /*10a0*/  @P0 BRA `(.L_x_35) ;  /* 0x0000000000040947 */ /* 0x000fea0003800000 */
[----:B------:R-:W-:-:S04]  /*10b0*/  DEPBAR.LE SB0, 0x0 ;  /* 0x000080000000791a */ /* 0x000fc80000000000 */
.L_x_35:
[----:B------:R-:W-:Y:S05]  /*10c0*/  WARPSYNC.ALL ;  /* 0x0000000000007948 */ /* 0x000fea0003800000 */
[----:B------:R-:W-:Y:S01]  /*10d0*/  NOP ;  /* 0x0000000000007918 */ /* 0x000fe20000000000 */
[----:B----4-:R-:W-:Y:S06]  /*10e0*/  BAR.SYNC.DEFER_BLOCKING 0x0 ;  /* 0x0000000000007b1d */ /* 0x010fec0000010000 */
[----:B------:R-:W-:Y:S02]  /*10f0*/  BSSY.RECONVERGENT B3, `(.L_x_36) ;  /* 0x000000b000037945 */ /* 0x000fe40003800200 */
[----:B------:R-:W-:Y:S06]  /*1100*/  BAR.SYNC.DEFER_BLOCKING 0x0 ;  /* 0x0000000000007b1d */ /* 0x000fec0000010000 */
[----:B------:R4:W-:Y:S01]  /*1110*/  @!P0 STS [R11], RZ ;  /* 0x000000ff0b008388 */ /* 0x0009e20000000800 */
[----:B------:R-:W-:Y:S01]  /*1120*/  NOP ;  /* 0x0000000000007918 */ /* 0x000fe20000000000 */
[----:B------:R-:W-:Y:S05]  /*1130*/  @P3 BRA `(.L_x_37) ;  /* 0x0000000000183947 */ /* 0x000fea0003800000 */
[----:B---3-5:R-:W3:Y:S01]  /*1140*/  LDS R2, [UR8+0x8] ;  /* 0x00000808ff027984 */ /* 0x028ee20008000800 */
[----:B------:R-:W5:Y:S01]  /*1150*/  LDC.64 R6, c[0x0][0x390] ;  /* 0x0000e400ff067b82 */ /* 0x000f620000000a00 */
[----:B------:R-:W-:Y:S02]  /*1160*/  IMAD.MOV.U32 R3, RZ, RZ, 0x70 ;  /* 0x00000070ff037424 */ /* 0x000fe400078e00ff */
[----:B-----5:R5:W-:Y:S03]  /*1170*/  STS.64 [UR8], R6 ;  /* 0x00000006ff007988 */ /* 0x020be60008000a08 */
[----:B---3--:R-:W-:-:S05]  /*1180*/  LOP3.LUT R2, R2, 0x10, R3, 0xd8, !PT ;  /* 0x0000001002027812 */ /* 0x008fca00078ed803 */
[----:B------:R5:W-:Y:S02]  /*1190*/  STS [UR8+0x8], R2 ;  /* 0x00000802ff007988 */ /* 0x000be40008000808 */
.L_x_37:
[----:B---3--:R-:W-:Y:S05]  /*11a0*/  BSYNC.RECONVERGENT B3 ;  /* 0x0000000000037941 */ /* 0x008fea0003800200 */
.L_x_36:
[----:B------:R-:W-:Y:S04]  /*11b0*/  BSSY.RECONVERGENT B4, `(.L_x_38) ;  /* 0x0000011000047945 */ /* 0x000fe80003800200 */
[----:B------:R-:W-:Y:S04]  /*11c0*/  BSSY.RELIABLE B3, `(.L_x_39) ;  /* 0x000000e000037945 */ /* 0x000fe80003800100 */
[----:B------:R-:W-:Y:S05]  /*11d0*/  @P3 BRA `(.L_x_40) ;  /* 0x0000000000243947 */ /* 0x000fea0003800000 */
[----:B-----5:R-:W3:Y:S01]  /*11e0*/  LDS R2, [UR8+0x34] ;  /* 0x00003408ff027984 */ /* 0x020ee20008000800 */
[----:B------:R-:W-:-:S05]  /*11f0*/  IMAD.MOV.U32 R3, RZ, RZ, 0x3f000000 ;  /* 0x3f000000ff037424 */ /* 0x000fca00078e00ff */
[----:B---3--:R-:W-:-:S05]  /*1200*/  LOP3.LUT R2, R2, 0xff000000, R3, 0xb8, !PT ;  /* 0xff00000002027812 */ /* 0x008fca00078eb803 */
[----:B------:R3:W-:Y:S01]  /*1210*/  STS [UR8+0x34], R2 ;  /* 0x00003402ff007988 */ /* 0x0007e20008000808 */
[----:B------:R-:W-:Y:S05]  /*1220*/  @P3 BRA `(.L_x_41) ;  /* 0x00000000001c3947 */ /* 0x000fea0003800000 */
[----:B---3--:R-:W3:Y:S01]  /*1230*/  LDS R2, [UR8+0x38] ;  /* 0x00003808ff027984 */ /* 0x008ee20008000800 */
[----:B------:R-:W-:-:S05]  /*1240*/  IMAD.MOV.U32 R3, RZ, RZ, 0x3f ;  /* 0x0000003fff037424 */ /* 0x000fca00078e00ff */
[----:B---3--:R-:W-:-:S05]  /*1250*/  LOP3.LUT R2, R2, 0xff, R3, 0xb8, !PT ;  /* 0x000000ff02027812 */ /* 0x008fca00078eb803 */
[----:B------:R3:W-:Y:S02]  /*1260*/  STS [UR8+0x38], R2 ;  /* 0x00003802ff007988 */ /* 0x0007e40008000808 */
.L_x_40:
[----:B------:R-:W-:Y:S05]  /*1270*/  @P3 BREAK.RELIABLE B3 ;  /* 0x0000000000033942 */ /* 0x000fea0003800100 */
[----:B------:R-:W-:Y:S05]  /*1280*/  @P3 BRA `(.L_x_42) ;  /* 0x00000000000c3947 */ /* 0x000fea0003800000 */
[----:B------:R2:W-:Y:S02]  /*1290*/  STS [UR8+0x20], R5 ;  /* 0x00002005ff007988 */ /* 0x0005e40008000808 */
.L_x_41:
[----:B------:R-:W-:Y:S05]  /*12a0*/  BSYNC.RELIABLE B3 ;  /* 0x0000000000037941 */ /* 0x000fea0003800100 */
.L_x_39:
[----:B------:R2:W-:Y:S02]  /*12b0*/  @!P3 STS [UR8+0x24], R4 ;  /* 0x00002404ff00b988 */ /* 0x0005e40008000808 */
.L_x_42:
[----:B------:R-:W-:Y:S05]  /*12c0*/  BSYNC.RECONVERGENT B4 ;  /* 0x0000000000047941 */ /* 0x000fea0003800200 */
.L_x_38:
[----:B------:R-:W-:Y:S05]  /*12d0*/  WARPSYNC.ALL ;  /* 0x0000000000007948 */ /* 0x000fea0003800000 */
[----:B------:R-:W-:Y:S01]  /*12e0*/  NOP ;  /* 0x0000000000007918 */ /* 0x000fe20000000000 */
[----:B------:R-:W-:Y:S04]  /*12f0*/  BSSY.RECONVERGENT B4, `(.L_x_43) ;  /* 0x000000e000047945 */ /* 0x000fe80003800200 */
[----:B------:R-:W-:Y:S05]  /*1300*/  @P3 BRA `(.L_x_44) ;  /* 0x0000000000303947 */ /* 0x000fea0003800000 */
[----:B------:R-:W2:Y:S02]  /*1310*/  LDS R3, [UR8+0x34] ;  /* 0x00003408ff037984 */ /* 0x000ea40008000800 */
[----:B--2---:R-:W2:Y:S02]  /*1320*/  LDC.64 R4, c[0x0][0x3b8] ;  /* 0x0000ee00ff047b82 */ /* 0x004ea40000000a00 */
[----:B---3-5:R-:W3:Y:S01]  /*1330*/  LDS R2, [UR8+0x1c] ;  /* 0x00001c08ff027984 */ /* 0x028ee20008000800 */
[C---:B--2---:R-:W-:Y:S01]  /*1340*/  SHF.L.U64.HI R5, R4.reuse, 0x1, R5 ;  /* 0x0000000104057819 */ /* 0x044fe20000010205 */
[----:B------:R-:W-:-:S03]  /*1350*/  IMAD.SHL.U32 R4, R4, 0x2, RZ ;  /* 0x0000000204047824 */ /* 0x000fc600078e00ff */
[--C-:B------:R-:W-:Y:S02]  /*1360*/  SHF.R.U32.HI R7, RZ, 0x4, R5.reuse ;  /* 0x00000004ff077819 */ /* 0x100fe40000011605 */
[----:B------:R-:W-:-:S05]  /*1370*/  SHF.R.U64 R4, R4, 0x4, R5 ;  /* 0x0000000404047819 */ /* 0x000fca0000001205 */
[----:B------:R2:W-:Y:S01]  /*1380*/  STS [UR8+0xc], R4 ;  /* 0x00000c04ff007988 */ /* 0x0005e20008000808 */
[----:B------:R-:W-:Y:S02]  /*1390*/  LOP3.LUT R3, R3, 0x7, RZ, 0xb8, !PT ;  /* 0x0000000703037812 */ /* 0x000fe400078eb8ff */
[----:B---3--:R-:W-:-:S03]  /*13a0*/  LOP3.LUT R2, R2, 0xf, R7, 0xb8, !PT ;  /* 0x0000000f02027812 */ /* 0x008fc600078eb807 */
[----:B------:R2:W-:Y:S04]  /*13b0*/  STS [UR8+0x34], R3 ;  /* 0x00003403ff007988 */ /* 0x0005e80008000808 */
[----:B------:R2:W-:Y:S02]  /*13c0*/  STS [UR8+0x1c], R2 ;  /* 0x00001c02ff007988 */ /* 0x0005e40008000808 */
.L_x_44:
[----:B------:R-:W-:Y:S05]  /*13d0*/  BSYNC.RECONVERGENT B4 ;  /* 0x0000000000047941 */ /* 0x000fea0003800200 */
.L_x_43:
[----:B------:R-:W-:Y:S04]  /*13e0*/  BSSY.RECONVERGENT B5, `(.L_x_45) ;  /* 0x000001a000057945 */ /* 0x000fe80003800200 */
[----:B------:R-:W-:Y:S04]  /*13f0*/  BSSY.RELIABLE B4, `(.L_x_46) ;  /* 0x0000015000047945 */ /* 0x000fe80003800100 */
[----:B------:R-:W-:Y:S05]  /*1400*/  @P3 BRA `(.L_x_47) ;  /* 0x0000000000203947 */ /* 0x000fea0003800000 */
[----:B--23-5:R-:W2:Y:S02]  /*1410*/  LDS R2, [UR8+0x34] ;  /* 0x00003408ff027984 */ /* 0x02cea40008000800 */
[----:B--2---:R-:W-:-:S05]  /*1420*/  LOP3.LUT R2, R2, 0x38, RZ, 0xb8, !PT ;  /* 0x0000003802027812 */ /* 0x004fca00078eb8ff */
[----:B------:R2:W-:Y:S01]  /*1430*/  STS [UR8+0x34], R2 ;  /* 0x00003402ff007988 */ /* 0x0005e20008000808 */
[----:B------:R-:W-:Y:S05]  /*1440*/  @P3 BRA `(.L_x_48) ;  /* 0x0000000000203947 */ /* 0x000fea0003800000 */
[----:B--2---:R-:W2:Y:S01]  /*1450*/  LDS R2, [UR8+0x8] ;  /* 0x00000808ff027984 */ /* 0x004ea20008000800 */
[----:B------:R-:W-:-:S05]  /*1460*/  IMAD.MOV.U32 R3, RZ, RZ, 0x780 ;  /* 0x00000780ff037424 */ /* 0x000fca00078e00ff */
[----:B--2---:R-:W-:-:S05]  /*1470*/  LOP3.LUT R2, R2, 0x500, R3, 0xd8, !PT ;  /* 0x0000050002027812 */ /* 0x004fca00078ed803 */
[----:B------:R2:W-:Y:S02]  /*1480*/  STS [UR8+0x8], R2 ;  /* 0x00000802ff007988 */ /* 0x0005e40008000808 */
.L_x_47:
[----:B------:R-:W-:Y:S05]  /*1490*/  @P3 BRA `(.L_x_49) ;  /* 0x0000000000283947 */ /* 0x000fea0003800000 */
[----:B--23-5:R-:W2:Y:S02]  /*14a0*/  LDS R2, [UR8+0x8] ;  /* 0x00000808ff027984 */ /* 0x02cea40008000800 */
[----:B--2---:R-:W-:-:S05]  /*14b0*/  LOP3.LUT R2, R2, 0x1800, RZ, 0xb8, !PT ;  /* 0x0000180002027812 */ /* 0x004fca00078eb8ff */
[----:B------:R3:W-:Y:S02]  /*14c0*/  STS [UR8+0x8], R2 ;  /* 0x00000802ff007988 */ /* 0x0007e40008000808 */
.L_x_48:
[----:B------:R-:W-:Y:S05]  /*14d0*/  @P3 BREAK.RELIABLE B4 ;  /* 0x0000000000043942 */ /* 0x000fea0003800100 */
[----:B------:R-:W-:Y:S05]  /*14e0*/  @P3 BRA `(.L_x_50) ;  /* 0x0000000000243947 */ /* 0x000fea0003800000 */
[----:B--23--:R-:W2:Y:S01]  /*14f0*/  LDS R2, [UR8+0x8] ;  /* 0x00000808ff027984 */ /* 0x00cea20008000800 */
[----:B------:R-:W-:-:S05]  /*1500*/  IMAD.MOV.U32 R3, RZ, RZ, 0x6000 ;  /* 0x00006000ff037424 */ /* 0x000fca00078e00ff */
[----:B--2---:R-:W-:-:S04]  /*1510*/  LOP3.LUT R2, R2, 0x6000, R3, 0xd8, !PT ;  /* 0x0000600002027812 */ /* 0x004fc800078ed803 */
[----:B------:R-:W-:-:S05]  /*1520*/  LOP3.LUT R2, R2, 0x400000, RZ, 0xb8, !PT ;  /* 0x0040000002027812 */ /* 0x000fca00078eb8ff */
[----:B------:R2:W-:Y:S02]  /*1530*/  STS [UR8+0x8], R2 ;  /* 0x00000802ff007988 */ /* 0x0005e40008000808 */
.L_x_49:
[----:B------:R-:W-:Y:S05]  /*1540*/  BSYNC.RELIABLE B4 ;  /* 0x0000000000047941 */ /* 0x000fea0003800100 */
.L_x_46:
[----:B--23-5:R-:W2:Y:S02]  /*1550*/  @!P3 LDS R2, [UR8+0x8] ;  /* 0x00000808ff02b984 */ /* 0x02cea40008000800 */
[----:B--2---:R-:W-:-:S05]  /*1560*/  @!P3 LOP3.LUT R2, R2, 0x8000, RZ, 0xb8, !PT ;  /* 0x000080000202b812 */ /* 0x004fca00078eb8ff */
[----:B------:R5:W-:Y:S02]  /*1570*/  @!P3 STS [UR8+0x8], R2 ;  /* 0x00000802ff00b988 */ /* 0x000be40008000808 */
.L_x_50:
[----:B------:R-:W-:Y:S05]  /*1580*/  BSYNC.RECONVERGENT B5 ;  /* 0x0000000000057941 */ /* 0x000fea0003800200 */
.L_x_45:
[----:B------:R-:W-:Y:S05]  /*1590*/  WARPSYNC.ALL ;  /* 0x0000000000007948 */ /* 0x000fea0003800000 */
[----:B------:R-:W-:Y:S01]  /*15a0*/  NOP ;  /* 0x0000000000007918 */ /* 0x000fe20000000000 */
[----:B------:R-:W-:-:S04]  /*15b0*/  UIADD3 UR4, UPT, UPT, UR4, 0x100, URZ ;  /* 0x0000010004047890 */ /* 0x000fc8000fffe0ff */
[----:B------:R-:W-:-:S04]  /*15c0*/  UIADD3 UR20, UP0, UPT, UR4, UR20, URZ ;  /* 0x0000001404147290 */ /* 0x000fc8000ff1e0ff */
[----:B------:R-:W-:Y:S01]  /*15d0*/  ULEA.HI.X.SX32 UR21, UR4, UR21, 0x1, UP0 ;  /* 0x0000001504157291 */ /* 0x000fe200080f0eff */
[----:B------:R-:W-:Y:S11]  /*15e0*/  @P0 BRA `(.L_x_51) ;  /* 0x0000000000300947 */ /* 0x000ff60003800000 */
[----:B--23-5:R-:W2:Y:S01]  /*15f0*/  S2R R2, SR_LANEID ;  /* 0x0000000000027919 */ /* 0x02cea20000000000 */
[----:B------:R-:W-:Y:S05]  /*1600*/  WARPSYNC.ALL ;  /* 0x0000000000007948 */ /* 0x000fea0003800000 */
[----:B------:R-:W-:Y:S01]  /*1610*/  NOP ;  /* 0x0000000000007918 */ /* 0x000fe20000000000 */
[----:B--2---:R-:W-:-:S05]  /*1620*/  IMAD.SHL.U32 R4, R2, 0x4, RZ ;  /* 0x0000000402047824 */ /* 0x004fca00078e00ff */
[----:B------:R-:W2:Y:S01]  /*1630*/  LDS R5, [R4+UR8] ;  /* 0x0000000804057984 */ /* 0x000ea20008000800 */
[----:B------:R-:W-:-:S05]  /*1640*/  IADD3 R2, P1, PT, R4, UR20, RZ ;  /* 0x0000001404027c10 */ /* 0x000fca000ff3e0ff */
[----:B------:R-:W-:-:S05]  /*1650*/  IMAD.X R3, RZ, RZ, UR21, P1 ;  /* 0x00000015ff037e24 */ /* 0x000fca00088e06ff */
[----:B--2---:R2:W3:Y:S01]  /*1660*/  ATOMG.E.EXCH.STRONG.GPU PT, RZ, [R2], R5 ;  /* 0x0000000502ff73a8 */ /* 0x0044e200041ee100 */
[----:B------:R-:W-:-:S04]  /*1670*/  DEPBAR {5,4,3,2,1,0} ;  /* 0x0000003f0000791a */ /* 0x000fc80000000000 */
[----:B------:R-:W5:Y:S02]  /*1680*/  CCTL.E.C.LDCU.IV.DEEP [UR20] ;  /* 0x0000000014007540 */ /* 0x000f640009c08000 */
[----:B-----5:R2:W-:Y:S01]  /*1690*/  UTMACCTL.IV [UR20] ;  /* 0x00000000140079b9 */ /* 0x0205e20008000000 */
[----:B------:R-:W-:Y:S01]  /*16a0*/  NOP ;  /* 0x0000000000007918 */ /* 0x000fe20000000000 */
.L_x_51:
[----:B------:R-:W-:Y:S05]  /*16b0*/  @P0 BRA `(.L_x_52) ;  /* 0x00000000000c0947 */ /* 0x000fea0003800000 */
[----:B------:R0:W-:Y:S01]  /*16c0*/  UTMACMDFLUSH ;  /* 0x00000000000079b7 */ /* 0x0001e20000000000 */
[----:B------:R-:W-:Y:S05]  /*16d0*/  @P0 BRA `(.L_x_52) ;  /* 0x0000000000040947 */ /* 0x000fea0003800000 */
[----:B------:R-:W-:-:S04]  /*16e0*/  DEPBAR.LE SB0, 0x0 ;  /* 0x000080000000791a */ /* 0x000fc80000000000 */
.L_x_52:
[----:B------:R-:W-:Y:S05]  /*16f0*/  WARPSYNC.ALL ;  /* 0x0000000000007948 */ /* 0x000fea0003800000 */
[----:B------:R-:W-:Y:S01]  /*1700*/  NOP ;  /* 0x0000000000007918 */ /* 0x000fe20000000000 */
[----:B---3--:R-:W-:Y:S01]  /*1710*/  BAR.SYNC.DEFER_BLOCKING 0x0 ;  /* 0x0000000000007b1d */ /* 0x008fe20000010000 */
[----:B--2--5:R-:W-:Y:S01]  /*1720*/  SHF.R.U32.HI R2, RZ, 0x5, R0 ;  /* 0x00000005ff027819 */ /* 0x024fe20000011600 */
[----:B------:R-:W-:Y:S01]  /*1730*/  UIADD3 UR12, UPT, UPT, UR8, 0xa010, URZ ;  /* 0x0000a010080c7890 */ /* 0x000fe2000fffe0ff */
[----:B------:R-:W-:Y:S01]  /*1740*/  ISETP.GE.AND P0, PT, R10, 0x1, PT ;  /* 0x000000010a00780c */ /* 0x000fe20003f06270 */
[----:B------:R-:W-:Y:S01]  /*1750*/  USHF.L.U32 UR15, UR7, 0x6, URZ ;  /* 0x00000006070f7899 */ /* 0x000fe200080006ff */
[----:B------:R-:W-:Y:S01]  /*1760*/  R2UR UR22, R2 ;  /* 0x00000000021672ca */ /* 0x000fe200000e0000 */
[----:B------:R-:W-:Y:S01]  /*1770*/  VOTEU.ALL UP0, P3 ;  /* 0x0000000000ff7886 */ /* 0x000fe20001800000 */
[----:B------:R-:W-:Y:S01]  /*1780*/  UMOV UR4, 0x1 ;  /* 0x0000000100047882 */ /* 0x000fe20000000000 */
[----:B------:R-:W-:Y:S01]  /*1790*/  VOTEU.ALL UP1, P3 ;  /* 0x0000000000ff7886 */ /* 0x000fe20001820000 */
[----:B------:R-:W-:Y:S01]  /*17a0*/  USHF.L.U32 UR19, UR19, 0x8, URZ ;  /* 0x0000000813137899 */ /* 0x000fe200080006ff */
[----:B------:R-:W-:Y:S01]  /*17b0*/  BSSY.RECONVERGENT B5, `(.L_x_53) ;  /* 0x0000018000057945 */ /* 0x000fe20003800200 */
[----:B------:R-:W-:-:S04]  /*17c0*/  @!UP0 UIADD3 UR10, UPT, UPT, -UR4, 0x100000, URZ ;  /* 0x00100000040a8890 */ /* 0x000fc8000fffe1ff */
[----:B------:R-:W-:Y:S02]  /*17d0*/  @!UP0 USHF.L.U32 UR11, UR10, 0xb, URZ ;  /* 0x0000000b0a0b8899 */ /* 0x000fe400080006ff */
[----:B------:R-:W-:Y:S02]  /*17e0*/  @!UP0 USHF.L.U32 UR10, UR10, 0x1, URZ ;  /* 0x000000010a0a8899 */ /* 0x000fe400080006ff */
[----:B------:R-:W-:-:S04]  /*17f0*/  @!UP0 UIADD3 UR4, UPT, UPT, -UR4, 0x100000, URZ ;  /* 0x0010000004048890 */ /* 0x000fc8000fffe1ff */
[----:B------:R-:W-:Y:S02]  /*1800*/  @!UP0 USHF.L.U32 UR5, UR4, 0xb, URZ ;  /* 0x0000000b04058899 */ /* 0x000fe400080006ff */
[----:B------:R-:W-:Y:S01]  /*1810*/  @!UP0 USHF.L.U32 UR4, UR4, 0x1, URZ ;  /* 0x0000000104048899 */ /* 0x000fe200080006ff */
[----:B------:R-:W-:Y:S01]  /*1820*/  VOTEU.ALL UP0, P3 ;  /* 0x0000000000ff7886 */ /* 0x000fe20001800000 */
[----:B------:R-:W2:Y:S04]  /*1830*/  FENCE.VIEW.ASYNC.S ;  /* 0x00000000000073c6 */ /* 0x000ea80000000000 */
[----:B--2---:R2:W3:Y:S06]  /*1840*/  @!UP0 SYNCS.EXCH.64 URZ, [UR8+0xa000], UR10 ;  /* 0x00a0000a08ff85b2 */ /* 0x0044ec0008000100 */
[----:B------:R2:W3:Y:S02]  /*1850*/  @!UP1 SYNCS.EXCH.64 URZ, [UR8+0xa010], UR4 ;  /* 0x00a0100408ff95b2 */ /* 0x0004e40008000100 */
[----:B---3--:R-:W-:Y:S06]  /*1860*/  BAR.SYNC.DEFER_BLOCKING 0x0 ;  /* 0x0000000000007b1d */ /* 0x008fec0000010000 */
[----:B------:R-:W-:Y:S05]  /*1870*/  @P3 BRA `(.L_x_54) ;  /* 0x00000000002c3947 */ /* 0x000fea0003800000 */
[----:B--2---:R-:W-:Y:S02]  /*1880*/  UMOV UR4, 0x1 ;  /* 0x0000000100047882 */ /* 0x004fe40000000000 */
[----:B------:R-:W-:-:S04]  /*1890*/  UIADD3 UR10, UPT, UPT, -UR4, 0x100000, URZ ;  /* 0x00100000040a7890 */ /* 0x000fc8000fffe1ff */
[----:B------:R-:W-:Y:S02]  /*18a0*/  USHF.L.U32 UR11, UR10, 0xb, URZ ;  /* 0x0000000b0a0b7899 */ /* 0x000fe400080006ff */
[----:B------:R-:W-:Y:S02]  /*18b0*/  USHF.L.U32 UR10, UR10, 0x1, URZ ;  /* 0x000000010a0a7899 */ /* 0x000fe400080006ff */
[----:B------:R-:W-:-:S04]  /*18c0*/  UIADD3 UR4, UPT, UPT, -UR4, 0x100000, URZ ;  /* 0x0010000004047890 */ /* 0x000fc8000fffe1ff */
[----:B------:R-:W-:Y:S02]  /*18d0*/  USHF.L.U32 UR5, UR4, 0xb, URZ ;  /* 0x0000000b04057899 */ /* 0x000fe400080006ff */
[----:B------:R-:W-:Y:S01]  /*18e0*/  USHF.L.U32 UR4, UR4, 0x1, URZ ;  /* 0x0000000104047899 */ /* 0x000fe200080006ff */
[----:B------:R-:W2:Y:S03]  /*18f0*/  FENCE.VIEW.ASYNC.S ;  /* 0x00000000000073c6 */ /* 0x000ea60000000000 */
[----:B--2---:R3:W5:Y:S08]  /*1900*/  SYNCS.EXCH.64 URZ, [UR8+0xa008], UR10 ;  /* 0x00a0080a08ff75b2 */ /* 0x0047700008000100 */
[----:B------:R3:W2:Y:S02]  /*1910*/  SYNCS.EXCH.64 URZ, [UR8+0xa018], UR4 ;  /* 0x00a0180408ff75b2 */ /* 0x0006a40008000100 */
[----:B---3--:R-:W-:Y:S01]  /*1920*/  NOP ;  /* 0x0000000000007918 */ /* 0x008fe20000000000 */
.L_x_54:
[----:B--2---:R-:W-:Y:S05]  /*1930*/  BSYNC.RECONVERGENT B5 ;  /* 0x0000000000057941 */ /* 0x004fea0003800200 */
.L_x_53:
[----:B------:R-:W-:Y:S05]  /*1940*/  @!P0 BRA `(.L_x_55) ;  /* 0x0000000800188947 */ /* 0x000fea0003800000 */
[----:B-----5:R-:W-:Y:S01]  /*1950*/  BAR.SYNC.DEFER_BLOCKING 0x0 ;  /* 0x0000000000007b1d */ /* 0x020fe20000010000 */
[----:B------:R-:W-:Y:S01]  /*1960*/  ELECT P1, URZ, PT ;  /* 0x0000000000ff782f */ /* 0x000fe20003820000 */
[----:B------:R-:W-:Y:S01]  /*1970*/  @!P3 IMAD.MOV.U32 R2, RZ, RZ, 0x5000 ;  /* 0x00005000ff02b424 */ /* 0x000fe200078e00ff */
[----:B------:R-:W-:Y:S02]  /*1980*/  UIADD3 UR4, UPT, UPT, UR8, 0x8000, URZ ;  /* 0x0000800008047890 */ /* 0x000fe4000fffe0ff */
[----:B------:R-:W-:Y:S01]  /*1990*/  ISETP.LT.U32.AND P1, PT, R68, 0x20, P1 ;  /* 0x000000204400780c */ /* 0x000fe20000f21070 */
[----:B------:R-:W-:Y:S01]  /*19a0*/  UMOV UR7, UR15 ;  /* 0x0000000f00077c82 */ /* 0x000fe20008000000 */
[----:B------:R-:W-:Y:S01]  /*19b0*/  ELECT P0, URZ, PT ;  /* 0x0000000000ff782f */ /* 0x000fe20003800000 */
[----:B------:R-:W-:-:S03]  /*19c0*/  UMOV UR11, UR19 ;  /* 0x00000013000b7c82 */ /* 0x000fc60008000000 */
[----:B------:R-:W-:-:S07]  /*19d0*/  ISETP.LT.U32.AND P0, PT, R68, 0x20, P0 ;  /* 0x000000204400780c */ /* 0x000fce0000701070 */
[----:B------:R-:W-:Y:S01]  /*19e0*/  VOTEU.ANY UP0, P1 ;  /* 0x0000000000ff7886 */ /* 0x000fe20000800100 */
[----:B------:R-:W-:-:S04]  /*19f0*/  VOTEU.ANY UP2, P1 ;  /* 0x0000000000ff7886 */ /* 0x000fc80000840100 */
[----:B------:R-:W-:Y:S02]  /*1a00*/  @UP0 UIADD3 UR5, UPT, UPT, UR8, 0xa000, URZ ;  /* 0x0000a00008050890 */ /* 0x000fe4000fffe0ff */
[----:B------:R2:W-:Y:S01]  /*1a10*/  @!P3 SYNCS.ARRIVE.TRANS64 RZ, [UR8+0xa000], R2 ;  /* 0x00a00002ffffb9a7 */ /* 0x0005e20008000008 */
[----:B------:R-:W-:Y:S01]  /*1a20*/  @UP0 UMOV UR6, URZ ;  /* 0x000000ff00060c82 */ /* 0x000fe20008000000 */
[----:B------:R-:W-:Y:S01]  /*1a30*/  BAR.SYNC.DEFER_BLOCKING 0x0 ;  /* 0x0000000000007b1d */ /* 0x000fe20000010000 */
[----:B------:R-:W-:-:S05]  /*1a40*/  UISETP.NE.U32.AND UP0, UPT, UR22, URZ, UPT ;  /* 0x000000ff1600728c */ /* 0x000fca000bf05070 */
[----:B------:R-:W-:Y:S01]  /*1a50*/  VOTEU.ANY UP1, P0 ;  /* 0x0000000000ff7886 */ /* 0x000fe20000020100 */
[----:B------:R-:W-:-:S04]  /*1a60*/  VOTEU.ANY UP3, P0 ;  /* 0x0000000000ff7886 */ /* 0x000fc80000060100 */
[----:B------:R-:W-:Y:S01]  /*1a70*/  @UP1 UIADD3 UR9, UPT, UPT, UR8, 0xa000, URZ ;  /* 0x0000a00008091890 */ /* 0x000fe2000fffe0ff */
[----:B------:R-:W-:Y:S01]  /*1a80*/  @UP1 UMOV UR10, URZ ;  /* 0x000000ff000a1c82 */ /* 0x000fe20008000000 */
[----:B------:R2:W-:Y:S01]  /*1a90*/  @UP2 UTMALDG.2D [UR4], [UR24] ;  /* 0x00000004180025b4 */ /* 0x0005e20008008000 */
[----:B------:R3:W-:Y:S06]  /*1aa0*/  MEMBAR.ALL.CTA ;  /* 0x0000000000007992 */ /* 0x0007ec0000008000 */
[----:B---3--:R-:W3:Y:S02]  /*1ab0*/  FENCE.VIEW.ASYNC.S ;  /* 0x00000000000073c6 */ /* 0x008ee40000000000 */
[----:B---3--:R-:W-:Y:S06]  /*1ac0*/  BAR.SYNC.DEFER_BLOCKING 0x0 ;  /* 0x0000000000007b1d */ /* 0x008fec0000010000 */
[----:B------:R2:W-:Y:S02]  /*1ad0*/  @UP3 UTMALDG.2D [UR8], [UR26] ;  /* 0x000000081a0035b4 */ /* 0x0005e40008008000 */
[----:B------:R-:W-:Y:S06]  /*1ae0*/  BAR.SYNC.DEFER_BLOCKING 0x0 ;  /* 0x0000000000007b1d */ /* 0x000fec0000010000 */
[----:B------:R-:W3:Y:S02]  /*1af0*/  SYNCS.PHASECHK.TRANS64.TRYWAIT P0, [UR8+0xa000], RZ ;  /* 0x00a000ffff0075a7 */ /* 0x000ee40008001108 */
[----:B--23--:R-:W-:Y:S05]  /*1b00*/  @!P0 BRA `(.L_x_56) ;  /* 0x0000000c00c08947 */ /* 0x00cfea0003800000 */
.L_x_70:
[----:B------:R-:W-:Y:S05]  /*1b10*/  BRA.U UP0, `(.L_x_57) ;  /* 0x00000001004c7547 */ /* 0x000fea000b800000 */
[----:B------:R-:W-:Y:S02]  /*1b20*/  USHF.R.U32.HI UR4, URZ, 0x4, UR4 ;  /* 0x00000004ff047899 */ /* 0x000fe40008011604 */
[----:B------:R-:W-:Y:S02]  /*1b30*/  USHF.R.U32.HI UR6, URZ, 0x4, UR8 ;  /* 0x00000004ff067899 */ /* 0x000fe40008011608 */
[----:B------:R-:W-:Y:S02]  /*1b40*/  USGXT.U32 UR4, UR4, 0xe ;  /* 0x0000000e0404789a */ /* 0x000fe40008000000 */
[----:B------:R-:W-:Y:S01]  /*1b50*/  USGXT.U32 UR6, UR6, 0xe ;  /* 0x0000000e0606789a */ /* 0x000fe20008000000 */
[----:B------:R-:W-:Y:S01]  /*1b60*/  UMOV UR10, 0xfffffffe ;  /* 0xfffffffe000a7882 */ /* 0x000fe20000000000 */
[----:B------:R-:W-:Y:S01]  /*1b70*/  UMOV UR11, 0x7fffbfdf ;  /* 0x7fffbfdf000b7882 */ /* 0x000fe20000000000 */
[----:B------:R-:W-:Y:S01]  /*1b80*/  UMOV UR5, URZ ;  /* 0x000000ff00057c82 */ /* 0x000fe20008000000 */
[----:B------:R-:W-:Y:S01]  /*1b90*/  UMOV UR7, URZ ;  /* 0x000000ff00077c82 */ /* 0x000fe20008000000 */
[----:B------:R-:W-:-:S02]  /*1ba0*/  UIADD3.64 UR16, UPT, UPT, UR4, -UR10, URZ ;  /* 0x8000000a04107297 */ /* 0x000fc4000fffe0ff */
[----:B------:R-:W-:Y:S01]  /*1bb0*/  UIADD3.64 UR10, UPT, UPT, UR6, -UR10, URZ ;  /* 0x8000000a060a7297 */ /* 0x000fe2000fffe0ff */
[----:B------:R-:W-:Y:S01]  /*1bc0*/  UMOV UR28, 0x0 ;  /* 0x00000000001c7882 */ /* 0x000fe20000000000 */
[----:B------:R-:W-:Y:S01]  /*1bd0*/  UMOV UR29, 0x4400490 ;  /* 0x04400490001d7882 */ /* 0x000fe20000000000 */
[----:B------:R-:W-:Y:S01]  /*1be0*/  UMOV UR5, 0x80004020 ;  /* 0x8000402000057882 */ /* 0x000fe20000000000 */
[----:B------:R-:W-:Y:S01]  /*1bf0*/  UMOV UR7, 0x80004020 ;  /* 0x8000402000077882 */ /* 0x000fe20000000000 */
[----:B------:R-:W-:Y:S01]  /*1c00*/  UMOV UR30, 0x0 ;  /* 0x00000000001e7882 */ /* 0x000fe20000000000 */
[----:B------:R-:W-:Y:S01]  /*1c10*/  UMOV UR31, 0x4400490 ;  /* 0x04400490001f7882 */ /* 0x000fe20000000000 */
[----:B------:R2:W-:Y:S02]  /*1c20*/  UTCHMMA gdesc[UR4], gdesc[UR6], tmem[UR23], tmem[UR28], idesc[UR29], !UPT ;  /* 0x00ff1c06040075ea */ /* 0x0005e4000f800017 */
[----:B------:R2:W-:Y:S01]  /*1c30*/  UTCHMMA gdesc[UR16], gdesc[UR10], tmem[UR23], tmem[UR30], idesc[UR31], UPT ;  /* 0x00ff1e0a100075ea */ /* 0x0005e2000b800017 */
[----:B------:R-:W-:-:S02]  /*1c40*/  NOP ;  /* 0x0000000000007918 */ /* 0x000fc40000000000 */
.L_x_57:
[----:B------:R-:W-:Y:S01]  /*1c50*/  ELECT P0, URZ, PT ;  /* 0x0000000000ff782f */ /* 0x000fe20003800000 */
[----:B--2---:R-:W-:Y:S01]  /*1c60*/  UMOV UR4, UR12 ;  /* 0x0000000c00047c82 */ /* 0x004fe20008000000 */
[----:B------:R-:W-:Y:S02]  /*1c70*/  UMOV UR5, URZ ;  /* 0x000000ff00057c82 */ /* 0x000fe40008000000 */
[----:B------:R-:W-:-:S13]  /*1c80*/  ISETP.LT.U32.AND P0, PT, R68, 0x20, P0 ;  /* 0x000000204400780c */ /* 0x000fda0000701070 */
[----:B------:R-:W-:Y:S01]  /*1c90*/  VOTEU.ANY UP0, P0 ;  /* 0x0000000000ff7886 */ /* 0x000fe20000000100 */
[----:B------:R-:W-:Y:S01]  /*1ca0*/  VOTEU.ANY UP1, P0 ;  /* 0x0000000000ff7886 */ /* 0x000fe20000020100 */
[----:B------:R-:W-:-:S03]  /*1cb0*/  ISETP.GE.U32.AND P0, PT, R10, 0x21, PT ;  /* 0x000000210a00780c */ /* 0x000fc60003f06070 */
[----:B------:R-:W-:Y:S02]  /*1cc0*/  @UP0 UMOV UR4, UR4 ;  /* 0x0000000400040c82 */ /* 0x000fe40008000000 */
[----:B------:R2:W-:Y:S01]  /*1cd0*/  @UP1 UTCBAR [UR4], URZ ;  /* 0x000000ff040013e9 */ /* 0x0005e200080000ff */
[----:B------:R-:W-:Y:S06]  /*1ce0*/  BAR.SYNC.DEFER_BLOCKING 0x0 ;  /* 0x0000000000007b1d */ /* 0x000fec0000010000 */
[----:B------:R-:W3:Y:S02]  /*1cf0*/  SYNCS.PHASECHK.TRANS64.TRYWAIT P1, [UR8+0xa010], RZ ;  /* 0x00a010ffff0075a7 */ /* 0x000ee40008021108 */
[----:B--23--:R-:W-:Y:S05]  /*1d00*/  @!P1 BRA `(.L_x_58) ;  /* 0x0000000c004c9947 */ /* 0x00cfea0003800000 */
.L_x_71:
[----:B------:R-:W-:Y:S01]  /*1d10*/  UMOV UR4, URZ ;  /* 0x000000ff00047c82 */ /* 0x000fe20008000000 */
[----:B------:R-:W-:Y:S05]  /*1d20*/  @!P0 BRA `(.L_x_55) ;  /* 0x0000000400208947 */ /* 0x000fea0003800000 */
[----:B------:R-:W2:Y:S01]  /*1d30*/  LDCU UR29, c[0x0][0x3a0] ;  /* 0x00007400ff1d77ac */ /* 0x000ea20008000800 */
[----:B------:R-:W-:Y:S01]  /*1d40*/  UMOV UR9, 0x1 ;  /* 0x0000000100097882 */ /* 0x000fe20000000000 */
[----:B------:R-:W-:-:S05]  /*1d50*/  UMOV UR14, 0x20 ;  /* 0x00000020000e7882 */ /* 0x000fca0000000000 */
.L_x_62:
[----:B------:R-:W-:Y:S01]  /*1d60*/  BAR.SYNC.DEFER_BLOCKING 0x0 ;  /* 0x0000000000007b1d */ /* 0x000fe20000010000 */
[----:B------:R-:W-:Y:S01]  /*1d70*/  ULEA UR28, UR9, UR8, 0x3 ;  /* 0x00000008091c7291 */ /* 0x000fe2000f8e18ff */
[----:B------:R-:W-:Y:S01]  /*1d80*/  @!P3 IMAD.MOV.U32 R2, RZ, RZ, 0x5000 ;  /* 0x00005000ff02b424 */ /* 0x000fe200078e00ff */
[----:B------:R-:W-:Y:S01]  /*1d90*/  ELECT P1, URZ, PT ;  /* 0x0000000000ff782f */ /* 0x000fe20003820000 */
[----:B------:R-:W-:-:S03]  /*1da0*/  ULEA UR12, UR9, UR8, 0xc ;  /* 0x00000008090c7291 */ /* 0x000fc6000f8e60ff */
[----:B------:R-:W-:Y:S02]  /*1db0*/  ISETP.LT.U32.AND P1, PT, R68, 0x20, P1 ;  /* 0x000000204400780c */ /* 0x000fe40000f21070 */
[----:B------:R-:W-:Y:S01]  /*1dc0*/  ELECT P0, URZ, PT ;  /* 0x0000000000ff782f */ /* 0x000fe20003800000 */
[----:B------:R-:W-:-:S03]  /*1dd0*/  UIADD3 UR12, UPT, UPT, UR12, 0x8000, URZ ;  /* 0x000080000c0c7890 */ /* 0x000fc6000fffe0ff */
[----:B------:R-:W-:Y:S01]  /*1de0*/  ISETP.LT.U32.AND P0, PT, R68, 0x20, P0 ;  /* 0x000000204400780c */ /* 0x000fe20000701070 */
[----:B------:R-:W-:Y:S01]  /*1df0*/  ULEA UR16, UR9, UR8, 0xe ;  /* 0x0000000809107291 */ /* 0x000fe2000f8e70ff */
[----:B------:R-:W-:Y:S01]  /*1e00*/  UMOV UR18, UR14 ;  /* 0x0000000e00127c82 */ /* 0x000fe20008000000 */
[----:B------:R-:W-:-:S04]  /*1e10*/  USHF.L.U32 UR5, UR4, 0x1f, URZ ;  /* 0x0000001f04057899 */ /* 0x000fc800080006ff */
[----:B------:R-:W-:Y:S01]  /*1e20*/  VOTEU.ANY UP0, P1 ;  /* 0x0000000000ff7886 */ /* 0x000fe20000800100 */
[----:B------:R3:W-:Y:S04]  /*1e30*/  @!P3 SYNCS.ARRIVE.TRANS64 RZ, [UR28+0xa000], R2 ;  /* 0x00a00002ffffb9a7 */ /* 0x0007e8000800001c */
[----:B------:R-:W-:Y:S01]  /*1e40*/  @UP0 UIADD3 UR13, UPT, UPT, UR28, 0xa000, URZ ;  /* 0x0000a0001c0d0890 */ /* 0x000fe2000fffe0ff */
[----:B------:R-:W-:Y:S01]  /*1e50*/  VOTEU.ANY UP0, P1 ;  /* 0x0000000000ff7886 */ /* 0x000fe20000800100 */
[----:B------:R-:W-:Y:S01]  /*1e60*/  BAR.SYNC.DEFER_BLOCKING 0x0 ;  /* 0x0000000000007b1d */ /* 0x000fe20000010000 */
[----:B---3--:R-:W-:-:S05]  /*1e70*/  IMAD.U32 R2, RZ, RZ, UR5 ;  /* 0x00000005ff027e24 */ /* 0x008fca000f8e00ff */
[----:B------:R-:W-:-:S05]  /*1e80*/  VOTEU.ANY UP1, P0 ;  /* 0x0000000000ff7886 */ /* 0x000fca0000020100 */
[----:B------:R-:W-:Y:S01]  /*1e90*/  @UP1 UIADD3 UR17, UPT, UPT, UR28, 0xa000, URZ ;  /* 0x0000a0001c111890 */ /* 0x000fe2000fffe0ff */
[----:B------:R-:W-:Y:S01]  /*1ea0*/  VOTEU.ANY UP1, P0 ;  /* 0x0000000000ff7886 */ /* 0x000fe20000020100 */
[----:B------:R3:W-:Y:S01]  /*1eb0*/  @UP0 UTMALDG.2D [UR12], [UR24] ;  /* 0x0000000c180005b4 */ /* 0x0007e20008008000 */
[----:B------:R-:W-:Y:S01]  /*1ec0*/  UISETP.NE.U32.AND UP0, UPT, UR22, URZ, UPT ;  /* 0x000000ff1600728c */ /* 0x000fe2000bf05070 */
[----:B------:R5:W-:Y:S06]  /*1ed0*/  MEMBAR.ALL.CTA ;  /* 0x0000000000007992 */ /* 0x000bec0000008000 */
[----:B-----5:R-:W5:Y:S02]  /*1ee0*/  FENCE.VIEW.ASYNC.S ;  /* 0x00000000000073c6 */ /* 0x020f640000000000 */
[----:B-----5:R-:W-:Y:S06]  /*1ef0*/  BAR.SYNC.DEFER_BLOCKING 0x0 ;  /* 0x0000000000007b1d */ /* 0x020fec0000010000 */
[----:B------:R3:W-:Y:S02]  /*1f00*/  @UP1 UTMALDG.2D [UR16], [UR26] ;  /* 0x000000101a0015b4 */ /* 0x0007e40008008000 */
[----:B------:R-:W-:Y:S06]  /*1f10*/  BAR.SYNC.DEFER_BLOCKING 0x0 ;  /* 0x0000000000007b1d */ /* 0x000fec0000010000 */
[----:B------:R-:W5:Y:S02]  /*1f20*/  SYNCS.PHASECHK.TRANS64.TRYWAIT P0, [UR28+0xa000], R2 ;  /* 0x00a00002ff0075a7 */ /* 0x000f64000800111c */
[----:B---3-5:R-:W-:Y:S05]  /*1f30*/  @!P0 BRA `(.L_x_59) ;  /* 0x0000000800cc8947 */ /* 0x028fea0003800000 */
.L_x_72:
[----:B------:R-:W-:Y:S05]  /*1f40*/  BRA.U UP0, `(.L_x_60) ;  /* 0x00000001004c7547 */ /* 0x000fea000b800000 */
[----:B------:R-:W-:Y:S02]  /*1f50*/  USHF.R.U32.HI UR10, URZ, 0x4, UR12 ;  /* 0x00000004ff0a7899 */ /* 0x000fe4000801160c */
[----:B------:R-:W-:Y:S02]  /*1f60*/  USHF.R.U32.HI UR12, URZ, 0x4, UR16 ;  /* 0x00000004ff0c7899 */ /* 0x000fe40008011610 */
[----:B------:R-:W-:Y:S02]  /*1f70*/  USGXT.U32 UR10, UR10, 0xe ;  /* 0x0000000e0a0a789a */ /* 0x000fe40008000000 */
[----:B------:R-:W-:Y:S02]  /*1f80*/  USGXT.U32 UR12, UR12, 0xe ;  /* 0x0000000e0c0c789a */ /* 0x000fe40008000000 */
[----:B------:R-:W-:Y:S02]  /*1f90*/  UIADD3 UR16, UP0, UPT, UR10, 0x2, URZ ;  /* 0x000000020a107890 */ /* 0x000fe4000ff1e0ff */
[----:B------:R-:W-:Y:S01]  /*1fa0*/  UIADD3 UR30, UP1, UPT, UR12, 0x2, URZ ;  /* 0x000000020c1e7890 */ /* 0x000fe2000ff3e0ff */
[----:B------:R-:W-:Y:S01]  /*1fb0*/  UMOV UR5, URZ ;  /* 0x000000ff00057c82 */ /* 0x000fe20008000000 */
[----:B------:R-:W-:Y:S01]  /*1fc0*/  UMOV UR6, URZ ;  /* 0x000000ff00067c82 */ /* 0x000fe20008000000 */
[----:B------:R-:W-:-:S02]  /*1fd0*/  UIADD3.X UR17, UPT, UPT, UR5, -0x7fffbfe0, URZ, UP0, !UPT ;  /* 0x8000402005117890 */ /* 0x000fc400087fe4ff */
[----:B------:R-:W-:Y:S01]  /*1fe0*/  UIADD3.X UR31, UPT, UPT, UR6, -0x7fffbfe0, URZ, UP1, !UPT ;  /* 0x80004020061f7890 */ /* 0x000fe20008ffe4ff */
[----:B------:R-:W-:Y:S01]  /*1ff0*/  UMOV UR32, 0x0 ;  /* 0x0000000000207882 */ /* 0x000fe20000000000 */
[----:B------:R-:W-:Y:S01]  /*2000*/  UMOV UR33, 0x4400490 ;  /* 0x0440049000217882 */ /* 0x000fe20000000000 */
[----:B------:R-:W-:Y:S01]  /*2010*/  UMOV UR11, 0x80004020 ;  /* 0x80004020000b7882 */ /* 0x000fe20000000000 */
[----:B------:R-:W-:Y:S01]  /*2020*/  UMOV UR13, 0x80004020 ;  /* 0x80004020000d7882 */ /* 0x000fe20000000000 */
[----:B------:R-:W-:Y:S01]  /*2030*/  UMOV UR6, 0x0 ;  /* 0x0000000000067882 */ /* 0x000fe20000000000 */
[----:B------:R-:W-:Y:S01]  /*2040*/  UMOV UR7, 0x4400490 ;  /* 0x0440049000077882 */ /* 0x000fe20000000000 */
[----:B------:R3:W-:Y:S02]  /*2050*/  UTCHMMA gdesc[UR10], gdesc[UR12], tmem[UR23], tmem[UR32], idesc[UR33], UPT ;  /* 0x00ff200c0a0075ea */ /* 0x0007e4000b800017 */
[----:B------:R3:W-:Y:S01]  /*2060*/  UTCHMMA gdesc[UR16], gdesc[UR30], tmem[UR23], tmem[UR6], idesc[UR7], UPT ;  /* 0x00ff061e100075ea */ /* 0x0007e2000b800017 */
[----:B------:R-:W-:-:S02]  /*2070*/  NOP ;  /* 0x0000000000007918 */ /* 0x000fc40000000000 */
.L_x_60:
[----:B------:R-:W-:Y:S01]  /*2080*/  ELECT P0, URZ, PT ;  /* 0x0000000000ff782f */ /* 0x000fe20003800000 */
[----:B---3--:R-:W-:-:S03]  /*2090*/  UIADD3 UR6, UPT, UPT, UR28, 0xa010, URZ ;  /* 0x0000a0101c067890 */ /* 0x008fc6000fffe0ff */
[----:B------:R-:W-:Y:S01]  /*20a0*/  ISETP.LT.U32.AND P0, PT, R68, 0x20, P0 ;  /* 0x000000204400780c */ /* 0x000fe20000701070 */
[----:B------:R-:W-:-:S12]  /*20b0*/  UMOV UR7, URZ ;  /* 0x000000ff00077c82 */ /* 0x000fd80008000000 */
[----:B------:R-:W-:Y:S01]  /*20c0*/  VOTEU.ANY UP0, P0 ;  /* 0x0000000000ff7886 */ /* 0x000fe20000000100 */
[----:B------:R-:W-:-:S04]  /*20d0*/  VOTEU.ANY UP1, P0 ;  /* 0x0000000000ff7886 */ /* 0x000fc80000020100 */
[----:B------:R-:W-:Y:S02]  /*20e0*/  @UP0 UMOV UR6, UR6 ;  /* 0x0000000600060c82 */ /* 0x000fe40008000000 */
[----:B------:R3:W-:Y:S01]  /*20f0*/  @UP1 UTCBAR [UR6], URZ ;  /* 0x000000ff060013e9 */ /* 0x0007e200080000ff */
[----:B------:R-:W-:Y:S06]  /*2100*/  BAR.SYNC.DEFER_BLOCKING 0x0 ;  /* 0x0000000000007b1d */ /* 0x000fec0000010000 */
[----:B------:R-:W5:Y:S02]  /*2110*/  SYNCS.PHASECHK.TRANS64.TRYWAIT P0, [UR28+0xa010], R2 ;  /* 0x00a01002ff0075a7 */ /* 0x000f64000800111c */
[----:B---3-5:R-:W-:Y:S05]  /*2120*/  @!P0 BRA `(.L_x_61) ;  /* 0x00000008005c8947 */ /* 0x028fea0003800000 */
.L_x_73:
[----:B------:R-:W-:Y:S02]  /*2130*/  UIADD3 UR9, UPT, UPT, UR9, 0x1, URZ ;  /* 0x0000000109097890 */ /* 0x000fe4000fffe0ff */
[----:B------:R-:W-:Y:S02]  /*2140*/  UIADD3 UR14, UPT, UPT, UR14, 0x20, URZ ;  /* 0x000000200e0e7890 */ /* 0x000fe4000fffe0ff */
[----:B------:R-:W-:-:S04]  /*2150*/  UISETP.NE.U32.AND UP0, UPT, UR9, 0x2, UPT ;  /* 0x000000020900788c */ /* 0x000fc8000bf05070 */
[----:B------:R-:W-:Y:S02]  /*2160*/  USEL UR5, URZ, 0x1, UP0 ;  /* 0x00000001ff057887 */ /* 0x000fe40008000000 */
[----:B------:R-:W-:Y:S02]  /*2170*/  USEL UR9, UR9, URZ, UP0 ;  /* 0x000000ff09097287 */ /* 0x000fe40008000000 */
[----:B--2---:R-:W-:Y:S02]  /*2180*/  UISETP.GE.AND UP0, UPT, UR14, UR29, UPT ;  /* 0x0000001d0e00728c */ /* 0x004fe4000bf06270 */
[----:B------:R-:W-:-:S07]  /*2190*/  ULOP3.LUT UR4, UR4, UR5, URZ, 0x3c, !UPT ;  /* 0x0000000504047292 */ /* 0x000fce000f8e3cff */
[----:B------:R-:W-:Y:S05]  /*21a0*/  BRA.U !UP0, `(.L_x_62) ;  /* 0xfffffff908ec7547 */ /* 0x000fea000b83ffff */
.L_x_55:
[----:B-----5:R-:W-:Y:S06]  /*21b0*/  BAR.SYNC.DEFER_BLOCKING 0x0 ;  /* 0x0000000000007b1d */ /* 0x020fec0000010000 */
[----:B------:R-:W-:Y:S04]  /*21c0*/  BSSY.RECONVERGENT B5, `(.L_x_63) ;  /* 0x0000004000057945 */ /* 0x000fe80003800200 */
[----:B------:R-:W-:Y:S05]  /*21d0*/  @P3 BRA `(.L_x_64) ;  /* 0x0000000000083947 */ /* 0x000fea0003800000 */
[----:B------:R-:W2:Y:S02]  /*21e0*/  SYNCS.CCTL.IV [UR8+0xa000] ;  /* 0x00a00000ff0079b1 */ /* 0x000ea40008000008 */
[----:B--2---:R-:W2:Y:S02]  /*21f0*/  SYNCS.CCTL.IV [UR8+0xa010] ;  /* 0x00a01000ff0079b1 */ /* 0x004ea40008000008 */
.L_x_64:
[----:B------:R-:W-:Y:S05]  /*2200*/  BSYNC.RECONVERGENT B5 ;  /* 0x0000000000057941 */ /* 0x000fea0003800200 */
.L_x_63:
[----:B--2---:R-:W-:Y:S06]  /*2210*/  BAR.SYNC.DEFER_BLOCKING 0x0 ;  /* 0x0000000000007b1d */ /* 0x004fec0000010000 */
[----:B------:R-:W-:Y:S04]  /*2220*/  BSSY.RECONVERGENT B5, `(.L_x_65) ;  /* 0x0000004000057945 */ /* 0x000fe80003800200 */
[----:B------:R-:W-:Y:S05]  /*2230*/  @P3 BRA `(.L_x_66) ;  /* 0x0000000000083947 */ /* 0x000fea0003800000 */
[----:B------:R-:W2:Y:S02]  /*2240*/  SYNCS.CCTL.IV [UR8+0xa008] ;  /* 0x00a00800ff0079b1 */ /* 0x000ea40008000008 */
[----:B--2---:R-:W2:Y:S02]  /*2250*/  SYNCS.CCTL.IV [UR8+0xa018] ;  /* 0x00a01800ff0079b1 */ /* 0x004ea40008000008 */
.L_x_66:
[----:B------:R-:W-:Y:S05]  /*2260*/  BSYNC.RECONVERGENT B5 ;  /* 0x0000000000057941 */ /* 0x000fea0003800200 */
.L_x_65:
[----:B------:R-:W-:Y:S01]  /*2270*/  ULOP3.LUT UR4, UR22, 0x3, URZ, 0xc0, !UPT ;  /* 0x0000000316047892 */ /* 0x000fe2000f8ec0ff */
[C---:B------:R-:W-:Y:S01]  /*2280*/  IMAD.SHL.U32 R4, R0.reuse, 0x80, RZ ;  /* 0x0000008000047824 */ /* 0x040fe200078e00ff */
[----:B------:R-:W-:Y:S01]  /*2290*/  USHF.L.U32 UR22, UR22, 0x5, URZ ;  /* 0x0000000516167899 */ /* 0x000fe200080006ff */
[C---:B------:R-:W-:Y:S01]  /*22a0*/  IMAD.SHL.U32 R2, R0.reuse, 0x40, RZ ;  /* 0x0000004000027824 */ /* 0x040fe200078e00ff */
[----:B------:R-:W-:Y:S01]  /*22b0*/  ULEA UR5, UR4, UR23, 0x15 ;  /* 0x0000001704057291 */ /* 0x000fe2000f8ea8ff */
[C---:B------:R-:W-:Y:S01]  /*22c0*/  IMAD.SHL.U32 R3, R0.reuse, 0x10, RZ ;  /* 0x0000001000037824 */ /* 0x040fe200078e00ff */
[----:B------:R-:W-:Y:S01]  /*22d0*/  ULOP3.LUT UR22, UR22, 0x80, URZ, 0xc0, !UPT ;  /* 0x0000008016167892 */ /* 0x000fe2000f8ec0ff */
[----:B------:R-:W-:Y:S01]  /*22e0*/  IMAD.SHL.U32 R0, R0, 0x200, RZ ;  /* 0x0000020000007824 */ /* 0x000fe200078e00ff */
[----:B------:R-:W-:Y:S02]  /*22f0*/  LOP3.LUT R5, R4, 0x4780, RZ, 0xc0, !PT ;  /* 0x0000478004057812 */ /* 0x000fe400078ec0ff */
[----:B------:R-:W-:-:S02]  /*2300*/  ELECT P0, URZ, PT ;  /* 0x0000000000ff782f */ /* 0x000fc40003800000 */
[----:B------:R-:W-:Y:S01]  /*2310*/  LOP3.LUT R2, R2, 0x1800, RZ, 0xc0, !PT ;  /* 0x0000180002027812 */ /* 0x000fe200078ec0ff */
[----:B------:R-:W-:Y:S01]  /*2320*/  UIADD3 UR5, UPT, UPT, UR5, UR22, URZ ;  /* 0x0000001605057290 */ /* 0x000fe2000fffe0ff */
[----:B------:R-:W-:Y:S01]  /*2330*/  LOP3.LUT R5, R5, 0x2000, R0, 0xf8, !PT ;  /* 0x0000200005057812 */ /* 0x000fe200078ef800 */
[----:B------:R-:W-:Y:S01]  /*2340*/  UMOV UR6, UR15 ;  /* 0x0000000f00067c82 */ /* 0x000fe20008000000 */
[----:B------:R-:W-:Y:S02]  /*2350*/  LOP3.LUT R2, R2, 0x70, R3, 0xf8, !PT ;  /* 0x0000007002027812 */ /* 0x000fe400078ef803 */
[----:B------:R-:W-:Y:S02]  /*2360*/  ISETP.LT.U32.AND P0, PT, R68, 0x80, P0 ;  /* 0x000000804400780c */ /* 0x000fe40000701070 */
[----:B------:R-:W-:Y:S02]  /*2370*/  LOP3.LUT R2, R5, R2, RZ, 0xfc, !PT ;  /* 0x0000000205027212 */ /* 0x000fe400078efcff */
[----:B----4-:R-:W-:Y:S01]  /*2380*/  LDTM.16dp32bit_t0_t15.x64 R4, tmem[UR5] ;  /* 0x00000005000479ee */ /* 0x010fe20008b00000 */
[----:B------:R-:W3:Y:S01]  /*2390*/  LDTM.16dp32bit_t16_t31.x64 R4, tmem[UR5+0x40] ;  /* 0x00004005000479ee */ /* 0x000ee20008b20000 */
[----:B------:R-:W-:Y:S01]  /*23a0*/  NOP ;  /* 0x0000000000007918 */ /* 0x000fe20000000000 */
[C---:B------:R-:W-:Y:S01]  /*23b0*/  LOP3.LUT R0, R2.reuse, 0x10, RZ, 0x3c, !PT ;  /* 0x0000001002007812 */ /* 0x040fe200078e3cff */
[----:B------:R-:W-:Y:S01]  /*23c0*/  ULEA UR5, UR4, UR19, 0x6 ;  /* 0x0000001304057291 */ /* 0x000fe2000f8e30ff */
[----:B------:R-:W-:Y:S01]  /*23d0*/  LOP3.LUT R3, R2, 0x20, RZ, 0x3c, !PT ;  /* 0x0000002002037812 */ /* 0x000fe200078e3cff */
[----:B------:R-:W-:-:S03]  /*23e0*/  ULEA UR4, UR4, UR8, 0xd ;  /* 0x0000000804047291 */ /* 0x000fc6000f8e68ff */
[----:B---3--:R-:W-:Y:S01]  /*23f0*/  VOTEU.ANY UP1, P0 ;  /* 0x0000000000ff7886 */ /* 0x008fe20000020100 */
[----:B------:R-:W-:Y:S01]  /*2400*/  VOTEU.ANY UP0, P0 ;  /* 0x0000000000ff7886 */ /* 0x000fe20000000100 */
[----:B------:R-:W-:Y:S02]  /*2410*/  F2FP.BF16.F32.PACK_AB R4, R5, R4 ;  /* 0x000000040504723e */ /* 0x000fe400000010ff */
[----:B------:R-:W-:Y:S02]  /*2420*/  F2FP.BF16.F32.PACK_AB R5, R7, R6 ;  /* 0x000000060705723e */ /* 0x000fe400000010ff */
[----:B------:R-:W-:Y:S02]  /*2430*/  F2FP.BF16.F32.PACK_AB R12, R13, R12 ;  /* 0x0000000c0d0c723e */ /* 0x000fe400000010ff */
[----:B------:R-:W-:Y:S02]  /*2440*/  F2FP.BF16.F32.PACK_AB R6, R9, R8 ;  /* 0x000000080906723e */ /* 0x000fe400000010ff */
[----:B------:R-:W-:-:S02]  /*2450*/  F2FP.BF16.F32.PACK_AB R7, R11, R10 ;  /* 0x0000000a0b07723e */ /* 0x000fc400000010ff */
[----:B------:R-:W-:Y:S02]  /*2460*/  F2FP.BF16.F32.PACK_AB R13, R15, R14 ;  /* 0x0000000e0f0d723e */ /* 0x000fe400000010ff */
[----:B------:R-:W-:Y:S01]  /*2470*/  F2FP.BF16.F32.PACK_AB R20, R21, R20 ;  /* 0x000000141514723e */ /* 0x000fe200000010ff */
[----:B--2---:R2:W-:Y:S01]  /*2480*/  STS.128 [R2+UR8], R4 ;  /* 0x0000000402007988 */ /* 0x0045e20008000c08 */
[----:B------:R-:W-:Y:S02]  /*2490*/  F2FP.BF16.F32.PACK_AB R14, R17, R16 ;  /* 0x00000010110e723e */ /* 0x000fe400000010ff */
[----:B------:R-:W-:Y:S02]  /*24a0*/  F2FP.BF16.F32.PACK_AB R15, R19, R18 ;  /* 0x00000012130f723e */ /* 0x000fe400000010ff */
[----:B------:R-:W-:Y:S02]  /*24b0*/  F2FP.BF16.F32.PACK_AB R21, R23, R22 ;  /* 0x000000161715723e */ /* 0x000fe400000010ff */
[----:B------:R-:W-:Y:S01]  /*24c0*/  F2FP.BF16.F32.PACK_AB R28, R29, R28 ;  /* 0x0000001c1d1c723e */ /* 0x000fe200000010ff */
[----:B------:R2:W-:Y:S01]  /*24d0*/  STS.128 [R0+UR8], R12 ;  /* 0x0000000c00007988 */ /* 0x0005e20008000c08 */
[----:B------:R-:W-:-:S02]  /*24e0*/  F2FP.BF16.F32.PACK_AB R22, R25, R24 ;  /* 0x000000181916723e */ /* 0x000fc400000010ff */
[----:B------:R-:W-:Y:S02]  /*24f0*/  F2FP.BF16.F32.PACK_AB R23, R27, R26 ;  /* 0x0000001a1b17723e */ /* 0x000fe400000010ff */
[----:B------:R-:W-:Y:S02]  /*2500*/  F2FP.BF16.F32.PACK_AB R29, R31, R30 ;  /* 0x0000001e1f1d723e */ /* 0x000fe400000010ff */
[----:B------:R-:W-:Y:S01]  /*2510*/  F2FP.BF16.F32.PACK_AB R36, R37, R36 ;  /* 0x000000242524723e */ /* 0x000fe200000010ff */
[----:B------:R2:W-:Y:S01]  /*2520*/  STS.128 [R3+UR8], R20 ;  /* 0x0000001403007988 */ /* 0x0005e20008000c08 */
[----:B------:R-:W-:Y:S02]  /*2530*/  F2FP.BF16.F32.PACK_AB R30, R33, R32 ;  /* 0x00000020211e723e */ /* 0x000fe400000010ff */
[----:B------:R-:W-:Y:S02]  /*2540*/  F2FP.BF16.F32.PACK_AB R31, R35, R34 ;  /* 0x00000022231f723e */ /* 0x000fe400000010ff */
[----:B------:R-:W-:-:S02]  /*2550*/  F2FP.BF16.F32.PACK_AB R37, R39, R38 ;  /* 0x000000262725723e */ /* 0x000fc400000010ff */
[----:B------:R-:W-:Y:S02]  /*2560*/  F2FP.BF16.F32.PACK_AB R44, R45, R44 ;  /* 0x0000002c2d2c723e */ /* 0x000fe400000010ff */
[----:B------:R-:W-:Y:S02]  /*2570*/  LOP3.LUT R8, R2, 0x30, RZ, 0x3c, !PT ;  /* 0x0000003002087812 */ /* 0x000fe400078e3cff */
[----:B------:R-:W-:Y:S02]  /*2580*/  F2FP.BF16.F32.PACK_AB R38, R41, R40 ;  /* 0x000000282926723e */ /* 0x000fe400000010ff */
[----:B------:R-:W-:Y:S01]  /*2590*/  F2FP.BF16.F32.PACK_AB R39, R43, R42 ;  /* 0x0000002a2b27723e */ /* 0x000fe200000010ff */
[----:B------:R2:W-:Y:S01]  /*25a0*/  STS.128 [R8+UR8], R28 ;  /* 0x0000001c08007988 */ /* 0x0005e20008000c08 */
[----:B------:R-:W-:Y:S02]  /*25b0*/  F2FP.BF16.F32.PACK_AB R45, R47, R46 ;  /* 0x0000002e2f2d723e */ /* 0x000fe400000010ff */
[----:B------:R-:W-:-:S02]  /*25c0*/  F2FP.BF16.F32.PACK_AB R52, R53, R52 ;  /* 0x000000343534723e */ /* 0x000fc400000010ff */
[C---:B------:R-:W-:Y:S02]  /*25d0*/  LOP3.LUT R9, R2.reuse, 0x40, RZ, 0x3c, !PT ;  /* 0x0000004002097812 */ /* 0x040fe400078e3cff */
[----:B------:R-:W-:Y:S02]  /*25e0*/  F2FP.BF16.F32.PACK_AB R46, R49, R48 ;  /* 0x00000030312e723e */ /* 0x000fe400000010ff */
[----:B------:R-:W-:Y:S01]  /*25f0*/  F2FP.BF16.F32.PACK_AB R47, R51, R50 ;  /* 0x00000032332f723e */ /* 0x000fe200000010ff */
[----:B------:R2:W-:Y:S01]  /*2600*/  STS.128 [R9+UR8], R36 ;  /* 0x0000002409007988 */ /* 0x0005e20008000c08 */
[----:B------:R-:W-:Y:S02]  /*2610*/  F2FP.BF16.F32.PACK_AB R53, R55, R54 ;  /* 0x000000363735723e */ /* 0x000fe400000010ff */
[----:B------:R-:W-:Y:S02]  /*2620*/  F2FP.BF16.F32.PACK_AB R60, R61, R60 ;  /* 0x0000003c3d3c723e */ /* 0x000fe400000010ff */
[----:B------:R-:W-:-:S02]  /*2630*/  LOP3.LUT R10, R2, 0x50, RZ, 0x3c, !PT ;  /* 0x00000050020a7812 */ /* 0x000fc400078e3cff */
[----:B------:R-:W-:Y:S02]  /*2640*/  F2FP.BF16.F32.PACK_AB R54, R57, R56 ;  /* 0x000000383936723e */ /* 0x000fe400000010ff */
[----:B------:R-:W-:Y:S01]  /*2650*/  F2FP.BF16.F32.PACK_AB R55, R59, R58 ;  /* 0x0000003a3b37723e */ /* 0x000fe200000010ff */
[----:B------:R2:W-:Y:S01]  /*2660*/  STS.128 [R10+UR8], R44 ;  /* 0x0000002c0a007988 */ /* 0x0005e20008000c08 */
[----:B------:R-:W-:Y:S02]  /*2670*/  F2FP.BF16.F32.PACK_AB R61, R63, R62 ;  /* 0x0000003e3f3d723e */ /* 0x000fe400000010ff */
[C---:B------:R-:W-:Y:S02]  /*2680*/  LOP3.LUT R11, R2.reuse, 0x60, RZ, 0x3c, !PT ;  /* 0x00000060020b7812 */ /* 0x040fe400078e3cff */
[----:B------:R-:W-:Y:S02]  /*2690*/  F2FP.BF16.F32.PACK_AB R62, R65, R64 ;  /* 0x00000040413e723e */ /* 0x000fe400000010ff */
[----:B------:R-:W-:Y:S01]  /*26a0*/  F2FP.BF16.F32.PACK_AB R63, R67, R66 ;  /* 0x00000042433f723e */ /* 0x000fe200000010ff */
[----:B------:R2:W-:Y:S01]  /*26b0*/  STS.128 [R11+UR8], R52 ;  /* 0x000000340b007988 */ /* 0x0005e20008000c08 */
[----:B------:R-:W-:-:S05]  /*26c0*/  LOP3.LUT R16, R2, 0x70, RZ, 0x3c, !PT ;  /* 0x0000007002107812 */ /* 0x000fca00078e3cff */
[----:B------:R2:W-:Y:S01]  /*26d0*/  STS.128 [R16+UR8], R60 ;  /* 0x0000003c10007988 */ /* 0x0005e20008000c08 */
[----:B------:R3:W-:Y:S06]  /*26e0*/  MEMBAR.ALL.CTA ;  /* 0x0000000000007992 */ /* 0x0007ec0000008000 */
[----:B---3--:R-:W3:Y:S02]  /*26f0*/  FENCE.VIEW.ASYNC.S ;  /* 0x00000000000073c6 */ /* 0x008ee40000000000 */
[----:B---3--:R-:W-:Y:S06]  /*2700*/  BAR.SYNC.DEFER_BLOCKING 0x0 ;  /* 0x0000000000007b1d */ /* 0x008fec0000010000 */
[----:B------:R2:W-:Y:S01]  /*2710*/  @UP1 UTMASTG.2D [UR4], [UR20] ;  /* 0x00000004140013b5 */ /* 0x0005e20008008000 */
[----:B------:R0:W-:Y:S01]  /*2720*/  UTMACMDFLUSH ;  /* 0x00000000000079b7 */ /* 0x0001e20000000000 */
[----:B------:R-:W-:-:S04]  /*2730*/  DEPBAR.LE SB0, 0x0 ;  /* 0x000080000000791a */ /* 0x000fc80000000000 */
[----:B------:R-:W-:Y:S08]  /*2740*/  BAR.SYNC.DEFER_BLOCKING 0x0 ;  /* 0x0000000000007b1d */ /* 0x000ff00000010000 */
[----:B------:R-:W-:Y:S06]  /*2750*/  BAR.SYNC.DEFER_BLOCKING 0x0 ;  /* 0x0000000000007b1d */ /* 0x000fec0000010000 */
[----:B--2---:R-:W-:Y:S05]  /*2760*/  @P2 BRA `(.L_x_67) ;  /* 0x0000000000a02947 */ /* 0x004fea0003800000 */
[----:B------:R-:W2:Y:S01]  /*2770*/  S2UR UR5, SR_CgaCtaId ;  /* 0x00000000000579c3 */ /* 0x000ea20000008800 */
[----:B------:R-:W-:Y:S01]  /*2780*/  NOP ;  /* 0x0000000000007918 */ /* 0x000fe20000000000 */
[----:B------:R-:W-:Y:S01]  /*2790*/  UMOV UR4, 0x50 ;  /* 0x0000005000047882 */ /* 0x000fe20000000000 */
[----:B------:R-:W-:Y:S02]  /*27a0*/  IMAD.U32 R0, RZ, RZ, UR23 ;  /* 0x00000017ff007e24 */ /* 0x000fe4000f8e00ff */
[----:B------:R-:W-:Y:S02]  /*27b0*/  IMAD.MOV.U32 R3, RZ, RZ, 0xff ;  /* 0x000000ffff037424 */ /* 0x000fe400078e00ff */
[----:B------:R-:W-:Y:S01]  /*27c0*/  IMAD.MOV.U32 R7, RZ, RZ, 0x1 ;  /* 0x00000001ff077424 */ /* 0x000fe200078e00ff */
[----:B------:R-:W-:-:S04]  /*27d0*/  LOP3.LUT R0, R0, 0xffff, RZ, 0xc0, !PT ;  /* 0x0000ffff00007812 */ /* 0x000fc800078ec0ff */
[----:B------:R-:W-:-:S05]  /*27e0*/  SHF.R.U32.HI R0, RZ, 0x5, R0 ;  /* 0x00000005ff007819 */ /* 0x000fca0000011600 */
[----:B------:R-:W-:Y:S01]  /*27f0*/  VIADD R2, R0, 0x10 ;  /* 0x0000001000027836 */ /* 0x000fe20000000000 */
[----:B------:R-:W-:Y:S01]  /*2800*/  SHF.L.U32 R0, R3, R0, RZ ;  /* 0x0000000003007219 */ /* 0x000fe200000006ff */
[----:B--2---:R-:W-:-:S03]  /*2810*/  ULEA UR6, UR5, UR4, 0x18 ;  /* 0x0000000405067291 */ /* 0x004fc6000f8ec0ff */
[----:B------:R-:W-:-:S04]  /*2820*/  SHF.L.U32 R3, R7, R2, RZ ;  /* 0x0000000207037219 */ /* 0x000fc800000006ff */
[----:B------:R-:W-:Y:S02]  /*2830*/  LOP3.LUT R0, R3, R0, RZ, 0xfc, !PT ;  /* 0x0000000003007212 */ /* 0x000fe400078efcff */
[----:B------:R-:W2:Y:S02]  /*2840*/  LDS R5, [UR6] ;  /* 0x00000006ff057984 */ /* 0x000ea40008000800 */
[C---:B------:R-:W-:Y:S02]  /*2850*/  LOP3.LUT R2, R0.reuse, 0xffff, RZ, 0xc0, !PT ;  /* 0x0000ffff00027812 */ /* 0x040fe400078ec0ff */
[----:B--2---:R-:W-:-:S04]  /*2860*/  LOP3.LUT R3, R0, 0xffff, R5, 0x80, !PT ;  /* 0x0000ffff00037812 */ /* 0x004fc800078e8005 */
[----:B------:R-:W-:-:S13]  /*2870*/  ISETP.NE.AND P0, PT, R3, R2, PT ;  /* 0x000000020300720c */ /* 0x000fda0003f05270 */
[----:B------:R-:W-:Y:S05]  /*2880*/  @P0 BRA `(.L_x_68) ;  /* 0x0000000000500947 */ /* 0x000fea0003800000 */
[----:B------:R-:W-:Y:S02]  /*2890*/  SHF.R.U32.HI R5, RZ, 0x10, R5 ;  /* 0x00000010ff057819 */ /* 0x000fe40000011605 */
[----:B------:R-:W-:-:S04]  /*28a0*/  SHF.R.U32.HI R2, RZ, 0x10, R0 ;  /* 0x00000010ff027819 */ /* 0x000fc80000011600 */
[----:B------:R-:W-:-:S04]  /*28b0*/  LOP3.LUT R5, R5, R2, RZ, 0xc0, !PT ;  /* 0x0000000205057212 */ /* 0x000fc800078ec0ff */
[----:B------:R-:W-:-:S13]  /*28c0*/  ISETP.NE.AND P0, PT, R5, R2, PT ;  /* 0x000000020500720c */ /* 0x000fda0003f05270 */
[----:B------:R-:W-:Y:S05]  /*28d0*/  @P0 BRA `(.L_x_69) ;  /* 0x0000000000300947 */ /* 0x000fea0003800000 */
[----:B------:R-:W-:Y:S01]  /*28e0*/  R2UR UR4, R0 ;  /* 0x00000000000472ca */ /* 0x000fe200000e0000 */
[----:B------:R-:W-:Y:S01]  /*28f0*/  VOTEU.ANY UR5, UPT, PT ;  /* 0x0000000000057886 */ /* 0x000fe200038e0100 */
[----:B------:R-:W2:Y:S01]  /*2900*/  S2R R0, SR_LANEID ;  /* 0x0000000000007919 */ /* 0x000ea20000000000 */
[----:B------:R-:W-:-:S10]  /*2910*/  UFLO.U32 UR5, UR5 ;  /* 0x00000005000572bd */ /* 0x000fd400080e0000 */
[----:B------:R-:W-:-:S06]  /*2920*/  ULOP3.LUT UR4, URZ, UR4, URZ, 0x33, !UPT ;  /* 0x00000004ff047292 */ /* 0x000fcc000f8e33ff */
[----:B------:R-:W-:-:S04]  /*2930*/  IMAD.U32 R2, RZ, RZ, UR4 ;  /* 0x00000004ff027e24 */ /* 0x000fc8000f8e00ff */
[----:B------:R-:W3:Y:S02]  /*2940*/  REDUX UR7, R2 ;  /* 0x00000000020773c4 */ /* 0x000ee40000000000 */
[----:B------:R4:W-:Y:S01]  /*2950*/  UTCATOMSWS.AND URZ, UR4 ;  /* 0x0000000400ff79e3 */ /* 0x0009e20008000000 */
[----:B--2---:R-:W-:Y:S01]  /*2960*/  ISETP.EQ.U32.AND P0, PT, R0, UR5, PT ;  /* 0x0000000500007c0c */ /* 0x004fe2000bf02070 */
[----:B---3--:R-:W-:-:S12]  /*2970*/  IMAD.U32 R0, RZ, RZ, UR7 ;  /* 0x00000007ff007e24 */ /* 0x008fd8000f8e00ff */
[----:B------:R4:W-:Y:S01]  /*2980*/  @P0 ATOMS.AND RZ, [UR6], R0 ;  /* 0x00000000ffff098c */ /* 0x0009e2000a800006 */
[----:B------:R-:W-:Y:S05]  /*2990*/  BRA `(.L_x_67) ;  /* 0x0000000000147947 */ /* 0x000fea0003800000 */
.L_x_69:
[----:B------:R-:W-:-:S07]  /*29a0*/  MOV R2, 0x29c0 ;  /* 0x000029c000027802 */ /* 0x000fce0000000f00 */
[----:B-1----:R-:W-:Y:S05]  /*29b0*/  CALL.REL.NOINC `($__internal_0_$__cuda_sm10x_tcgen05_guardrail_trap_col_being_dealloced_not_returned_by_alloc) ;  /* 0x0000000000447944 */ /* 0x002fea0003c00000 */
[----:B------:R-:W-:Y:S05]  /*29c0*/  BRA `(.L_x_67) ;  /* 0x0000000000087947 */ /* 0x000fea0003800000 */
.L_x_68:
[----:B------:R-:W-:-:S07]  /*29d0*/  MOV R2, 0x29f0 ;  /* 0x000029f000027802 */ /* 0x000fce0000000f00 */
[----:B-1----:R-:W-:Y:S05]  /*29e0*/  CALL.REL.NOINC `($__internal_2_$__cuda_sm10x_tcgen05_guardrail_trap_unallocated_columns_being_dealloced) ;  /* 0x0000000000507944 */ /* 0x002fea0003c00000 */
.L_x_67:
[----:B------:R-:W-:Y:S01]  /*29f0*/  NOP ;  /* 0x0000000000007918 */ /* 0x000fe20000000000 */
[----:B----4-:R-:W-:Y:S05]  /*2a00*/  EXIT ;  /* 0x000000000000794d */ /* 0x010fea0003800000 */
.L_x_56:
[----:B------:R-:W2:Y:S02]  /*2a10*/  SYNCS.PHASECHK.TRANS64.TRYWAIT P0, [UR8+0xa000], RZ ;  /* 0x00a000ffff0075a7 */ /* 0x000ea40008001108 */
[----:B--2---:R-:W-:Y:S05]  /*2a20*/  @!P0 BRA `(.L_x_56) ;  /* 0xfffffffc00f88947 */ /* 0x004fea000383ffff */
[----:B------:R-:W-:Y:S05]  /*2a30*/  BRA `(.L_x_70) ;  /* 0xfffffff000347947 */ /* 0x000fea000383ffff */
.L_x_58:
[----:B------:R-:W2:Y:S02]  /*2a40*/  SYNCS.PHASECHK.TRANS64.TRYWAIT P1, [UR8+0xa010], RZ ;  /* 0x00a010ffff0075a7 */ /* 0x000ea40008021108 */
[----:B--2---:R-:W-:Y:S05]  /*2a50*/  @!P1 BRA `(.L_x_58) ;  /* 0xfffffffc00f89947 */ /* 0x004fea000383ffff */
[----:B------:R-:W-:Y:S05]  /*2a60*/  BRA `(.L_x_71) ;  /* 0xfffffff000a87947 */ /* 0x000fea000383ffff */
.L_x_59:
[----:B------:R-:W3:Y:S02]  /*2a70*/  SYNCS.PHASECHK.TRANS64.TRYWAIT P0, [UR28+0xa000], R2 ;  /* 0x00a00002ff0075a7 */ /* 0x000ee4000800111c */
[----:B---3--:R-:W-:Y:S05]  /*2a80*/  @!P0 BRA `(.L_x_59) ;  /* 0xfffffffc00f88947 */ /* 0x008fea000383ffff */
[----:B------:R-:W-:Y:S05]  /*2a90*/  BRA `(.L_x_72) ;  /* 0xfffffff400287947 */ /* 0x000fea000383ffff */
.L_x_61:
[----:B------:R-:W3:Y:S02]  /*2aa0*/  SYNCS.PHASECHK.TRANS64.TRYWAIT P0, [UR28+0xa010], R2 ;  /* 0x00a01002ff0075a7 */ /* 0x000ee4000800111c */
[----:B---3--:R-:W-:Y:S05]  /*2ab0*/  @!P0 BRA `(.L_x_61) ;  /* 0xfffffffc00f88947 */ /* 0x008fea000383ffff */
[----:B------:R-:W-:Y:S05]  /*2ac0*/  BRA `(.L_x_73) ;  /* 0xfffffff400987947 */ /* 0x000fea000383ffff */
        .weak           $__internal_0_$__cuda_sm10x_tcgen05_guardrail_trap_col_being_dealloced_not_returned_by_alloc
        .type           $__internal_0_$__cuda_sm10x_tcgen05_guardrail_trap_col_being_dealloced_not_returned_by_alloc,@function
        .size           $__internal_0_$__cuda_sm10x_tcgen05_guardrail_trap_col_being_dealloced_not_returned_by_alloc,($__internal_1_$__cuda_sm10x_tcgen05_guardrail_trap_phase_invalid_during_alloc - $__internal_0_$__cuda_sm10x_tcgen05_guardrail_trap_col_being_dealloced_not_returned_by_alloc)
$__internal_0_$__cuda_sm10x_tcgen05_guardrail_trap_col_being_dealloced_not_returned_by_alloc:
[----:B------:R-:W-:Y:S05]  /*2ad0*/  BPT.TRAP 0x1 ;  /* 0x000000040000795c */ /* 0x000fea0000300000 */
[----:B------:R-:W-:-:S04]  /*2ae0*/  IMAD.MOV.U32 R3, RZ, RZ, 0x0 ;  /* 0x00000000ff037424 */ /* 0x000fc800078e00ff */
[----:B------:R-:W-:Y:S05]  /*2af0*/  RET.REL.NODEC R2 `(gluon_tcgen05) ;  /* 0xffffffd402407950 */ /* 0x000fea0003c3ffff */
        .weak           $__internal_1_$__cuda_sm10x_tcgen05_guardrail_trap_phase_invalid_during_alloc
        .type           $__internal_1_$__cuda_sm10x_tcgen05_guardrail_trap_phase_invalid_during_alloc,@function
        .size           $__internal_1_$__cuda_sm10x_tcgen05_guardrail_trap_phase_invalid_during_alloc,($__internal_2_$__cuda_sm10x_tcgen05_guardrail_trap_unallocated_columns_being_dealloced - $__internal_1_$__cuda_sm10x_tcgen05_guardrail_trap_phase_invalid_during_alloc)
$__internal_1_$__cuda_sm10x_tcgen05_guardrail_trap_phase_invalid_during_alloc:
[----:B------:R-:W-:Y:S05]  /*2b00*/  BPT.TRAP 0x1 ;  /* 0x000000040000795c */ /* 0x000fea0000300000 */
[----:B------:R-:W-:-:S04]  /*2b10*/  IMAD.MOV.U32 R3, RZ, RZ, 0x0 ;  /* 0x00000000ff037424 */ /* 0x000fc800078e00ff */
[----:B------:R-:W-:Y:S05]  /*2b20*/  RET.REL.NODEC R2 `(gluon_tcgen05) ;  /* 0xffffffd402347950 */ /* 0x000fea0003c3ffff */
        .weak           $__internal_2_$__cuda_sm10x_tcgen05_guardrail_trap_unallocated_columns_being_dealloced
        .type           $__internal_2_$__cuda_sm10x_tcgen05_guardrail_trap_unallocated_columns_being_dealloced,@function
        .size           $__internal_2_$__cuda_sm10x_tcgen05_guardrail_trap_unallocated_columns_being_dealloced,(.L_x_77 - $__internal_2_$__cuda_sm10x_tcgen05_guardrail_trap_unallocated_columns_being_dealloced)
$__internal_2_$__cuda_sm10x_tcgen05_guardrail_trap_unallocated_columns_being_dealloced:
[----:B------:R-:W-:Y:S05]  /*2b30*/  BPT.TRAP 0x1 ;  /* 0x000000040000795c */ /* 0x000fea0000300000 */
[----:B------:R-:W-:-:S04]  /*2b40*/  IMAD.MOV.U32 R3, RZ, RZ, 0x0 ;  /* 0x00000000ff037424 */ /* 0x000fc800078e00ff */
[----:B------:R-:W-:Y:S05]  /*2b50*/  RET.REL.NODEC R2 `(gluon_tcgen05) ;  /* 0xffffffd402287950 */ /* 0x000fea0003c3ffff */
.L_x_74:
[----:B------:R-:W-:-:S00]  /*2b60*/  BRA `(.L_x_74) ;  /* 0xfffffffc00fc7947 */ /* 0x000fc0000383ffff */
[----:B------:R-:W-:-:S00]  /*2b70*/  NOP ;  /* 0x0000000000007918 */ /* 0x000fc00000000000 */
        /* <DEDUP_REMOVED lines=8> */
.L_x_77:


//--------------------- .nv.shared.gluon_tcgen05  --------------------------
	.section	.nv.shared.gluon_tcgen05,"aw",@nobits
	.sectionflags	@""
	.align	16
	.zero		1024


//--------------------- .nv.shared.reserved.0     --------------------------
	.section	.nv.shared.reserved.0,"aw",@nobits
	.align	8
	.weak		__nv_reservedSMEM_offset_0_alias
	.size		__nv_reservedSMEM_offset_0_alias, 0, 64
	.other		__nv_reservedSMEM_offset_0_alias,@"STO_CUDA_RESERVED_SHARED STV_DEFAULT"
__nv_reservedSMEM_offset_0_alias:
	.zero		0
.nv.shared.reserved.0:
	.zero		64
	.weak		__nv_reservedSMEM_allocation_phase
	.type		__nv_reservedSMEM_allocation_phase,@object
	.size		__nv_reservedSMEM_allocation_phase,(.L_0 - __nv_reservedSMEM_allocation_phase)
__nv_reservedSMEM_allocation_phase:
	.zero		1
.L_0:
	.zero		7
	.weak		__nv_reservedSMEM_devtool_atexit_pc
	.type		__nv_reservedSMEM_devtool_atexit_pc,@object
	.size		__nv_reservedSMEM_devtool_atexit_pc,(__nv_reservedSMEM_allocation_mask - __nv_reservedSMEM_devtool_atexit_pc)
__nv_reservedSMEM_devtool_atexit_pc:
	.zero		8
	.weak		__nv_reservedSMEM_allocation_mask
	.type		__nv_reservedSMEM_allocation_mask,@object
	.size		__nv_reservedSMEM_allocation_mask,(.L_2 - __nv_reservedSMEM_allocation_mask)
__nv_reservedSMEM_allocation_mask:
	.zero		4
.L_2:


//--------------------- .nv.constant0.gluon_tcgen05 --------------------------
	.section	.nv.constant0.gluon_tcgen05,"a",@progbits
	.sectionflags	@""
	.align	4
.nv.constant0.gluon_tcgen05:
	.zero		976


//--------------------- SYMBOLS --------------------------

	.type		.nv.reservedSmem.offset0,@object
	.size		.nv.reservedSmem.offset0,0x4
	.type		.nv.reservedSmem.cap,@object
	.size		.nv.reservedSmem.cap,0x4
